//
// Generated by NVIDIA NVVM Compiler
//
// Compiler Build ID: CL-36424714
// Cuda compilation tools, release 13.0, V13.0.88
// Based on NVVM 20.0.0
//

.version 9.0
.target sm_100
.address_size 64

	// .globl	_Z19hermitian_transposePK6float2PS_ii
.extern .func  (.param .b32 func_retval0) vprintf
(
	.param .b64 vprintf_param_0,
	.param .b64 vprintf_param_1
)
;
.global .align 1 .b8 $str[13] = {115, 113, 114, 116, 58, 32, 37, 102, 32, 37, 102, 10};
.global .align 1 .b8 $str$1[48] = {99, 104, 111, 108, 58, 32, 40, 37, 100, 44, 37, 100, 41, 32, 105, 100, 120, 58, 32, 37, 100, 32, 99, 111, 108, 117, 109, 110, 58, 32, 37, 100, 32, 100, 105, 97, 103, 111, 110, 97, 108, 58, 32, 37, 100, 32, 10};
.global .align 1 .b8 $str$2[118] = {105, 110, 32, 112, 97, 114, 116, 51, 58, 10, 40, 37, 100, 44, 37, 100, 41, 58, 32, 85, 95, 105, 100, 120, 58, 32, 37, 100, 32, 32, 118, 101, 99, 49, 95, 105, 100, 120, 58, 32, 37, 100, 32, 32, 118, 101, 99, 50, 95, 105, 100, 120, 58, 32, 37, 100, 44, 32, 65, 91, 85, 95, 105, 100, 120, 93, 58, 32, 37, 102, 32, 37, 102, 105, 44, 32, 65, 91, 118, 101, 99, 49, 95, 105, 100, 120, 93, 58, 32, 37, 102, 32, 37, 102, 105, 44, 32, 65, 91, 118, 101, 99, 50, 95, 105, 100, 120, 93, 58, 32, 37, 102, 32, 37, 102, 105, 10};
.global .align 1 .b8 $str$3[15] = {80, 50, 32, 40, 37, 100, 44, 37, 100, 41, 32, 37, 100, 10};
.global .align 4 .b8 __cudart_i2opi_f[24] = {65, 144, 67, 60, 153, 149, 98, 219, 192, 221, 52, 245, 209, 87, 39, 252, 41, 21, 68, 78, 110, 131, 249, 162};

.visible .entry _Z19hermitian_transposePK6float2PS_ii(
	.param .u64 .ptr .align 1 _Z19hermitian_transposePK6float2PS_ii_param_0,
	.param .u64 .ptr .align 1 _Z19hermitian_transposePK6float2PS_ii_param_1,
	.param .u32 _Z19hermitian_transposePK6float2PS_ii_param_2,
	.param .u32 _Z19hermitian_transposePK6float2PS_ii_param_3
)
{
	.reg .pred 	%p<4>;
	.reg .b32 	%r<13>;
	.reg .b32 	%f<4>;
	.reg .b64 	%rd<9>;

	ld.param.u64 	%rd1, [_Z19hermitian_transposePK6float2PS_ii_param_0];
	ld.param.u64 	%rd2, [_Z19hermitian_transposePK6float2PS_ii_param_1];
	ld.param.u32 	%r3, [_Z19hermitian_transposePK6float2PS_ii_param_2];
	ld.param.u32 	%r4, [_Z19hermitian_transposePK6float2PS_ii_param_3];
	mov.u32 	%r5, %tid.x;
	mov.u32 	%r6, %ntid.x;
	mov.u32 	%r7, %ctaid.x;
	mad.lo.s32 	%r1, %r6, %r7, %r5;
	mov.u32 	%r8, %tid.y;
	mov.u32 	%r9, %ntid.y;
	mov.u32 	%r10, %ctaid.y;
	mad.lo.s32 	%r2, %r9, %r10, %r8;
	setp.ge.s32 	%p1, %r2, %r4;
	setp.ge.s32 	%p2, %r1, %r3;
	or.pred  	%p3, %p2, %p1;
	@%p3 bra 	$L__BB0_2;
	cvta.to.global.u64 	%rd3, %rd1;
	cvta.to.global.u64 	%rd4, %rd2;
	mad.lo.s32 	%r11, %r3, %r2, %r1;
	mad.lo.s32 	%r12, %r4, %r1, %r2;
	mul.wide.s32 	%rd5, %r11, 8;
	add.s64 	%rd6, %rd3, %rd5;
	ld.global.v2.f32 	{%f1, %f2}, [%rd6];
	mul.wide.s32 	%rd7, %r12, 8;
	add.s64 	%rd8, %rd4, %rd7;
	neg.f32 	%f3, %f2;
	st.global.v2.f32 	[%rd8], {%f1, %f3};
$L__BB0_2:
	ret;

}
	// .globl	_Z19complex_matrix_multPK6float2S1_PS_iii
.visible .entry _Z19complex_matrix_multPK6float2S1_PS_iii(
	.param .u64 .ptr .align 1 _Z19complex_matrix_multPK6float2S1_PS_iii_param_0,
	.param .u64 .ptr .align 1 _Z19complex_matrix_multPK6float2S1_PS_iii_param_1,
	.param .u64 .ptr .align 1 _Z19complex_matrix_multPK6float2S1_PS_iii_param_2,
	.param .u32 _Z19complex_matrix_multPK6float2S1_PS_iii_param_3,
	.param .u32 _Z19complex_matrix_multPK6float2S1_PS_iii_param_4,
	.param .u32 _Z19complex_matrix_multPK6float2S1_PS_iii_param_5
)
{
	.reg .pred 	%p<13>;
	.reg .b32 	%r<43>;
	.reg .b32 	%f<204>;
	.reg .b64 	%rd<53>;

	ld.param.u64 	%rd7, [_Z19complex_matrix_multPK6float2S1_PS_iii_param_0];
	ld.param.u64 	%rd8, [_Z19complex_matrix_multPK6float2S1_PS_iii_param_1];
	ld.param.u64 	%rd6, [_Z19complex_matrix_multPK6float2S1_PS_iii_param_2];
	ld.param.u32 	%r18, [_Z19complex_matrix_multPK6float2S1_PS_iii_param_3];
	ld.param.u32 	%r19, [_Z19complex_matrix_multPK6float2S1_PS_iii_param_4];
	ld.param.u32 	%r20, [_Z19complex_matrix_multPK6float2S1_PS_iii_param_5];
	cvta.to.global.u64 	%rd1, %rd8;
	cvta.to.global.u64 	%rd2, %rd7;
	mov.u32 	%r22, %tid.x;
	mov.u32 	%r23, %ntid.x;
	mov.u32 	%r24, %ctaid.x;
	mad.lo.s32 	%r1, %r23, %r24, %r22;
	mov.u32 	%r25, %tid.y;
	mov.u32 	%r26, %ntid.y;
	mov.u32 	%r27, %ctaid.y;
	mad.lo.s32 	%r28, %r26, %r27, %r25;
	setp.ge.s32 	%p1, %r1, %r18;
	setp.ge.s32 	%p2, %r28, %r20;
	or.pred  	%p3, %p1, %p2;
	@%p3 bra 	$L__BB1_14;
	setp.lt.s32 	%p4, %r19, 1;
	mov.f32 	%f202, 0f00000000;
	mov.f32 	%f203, %f202;
	@%p4 bra 	$L__BB1_13;
	mul.lo.s32 	%r3, %r19, %r28;
	and.b32  	%r4, %r19, 7;
	setp.lt.u32 	%p5, %r19, 8;
	mov.f32 	%f203, 0f00000000;
	mov.b32 	%r41, 0;
	mov.f32 	%f202, %f203;
	@%p5 bra 	$L__BB1_5;
	and.b32  	%r41, %r19, 2147483640;
	neg.s32 	%r39, %r41;
	shl.b32 	%r7, %r18, 3;
	mul.wide.u32 	%rd9, %r3, 8;
	add.s64 	%rd10, %rd9, %rd1;
	add.s64 	%rd52, %rd10, 32;
	mov.f32 	%f203, 0f00000000;
	mul.wide.s32 	%rd13, %r18, 8;
	mov.u32 	%r38, %r1;
$L__BB1_4:
	.pragma "nounroll";
	mul.wide.s32 	%rd11, %r38, 8;
	add.s64 	%rd12, %rd2, %rd11;
	ld.global.v2.f32 	{%f29, %f30}, [%rd12];
	ld.global.v2.f32 	{%f31, %f32}, [%rd52+-32];
	mul.f32 	%f33, %f29, %f31;
	mul.f32 	%f34, %f30, %f32;
	sub.f32 	%f35, %f33, %f34;
	mul.f32 	%f36, %f29, %f32;
	fma.rn.f32 	%f37, %f30, %f31, %f36;
	add.f32 	%f38, %f202, %f35;
	add.f32 	%f39, %f203, %f37;
	add.s64 	%rd14, %rd12, %rd13;
	ld.global.v2.f32 	{%f40, %f41}, [%rd14];
	ld.global.v2.f32 	{%f42, %f43}, [%rd52+-24];
	mul.f32 	%f44, %f40, %f42;
	mul.f32 	%f45, %f41, %f43;
	sub.f32 	%f46, %f44, %f45;
	mul.f32 	%f47, %f40, %f43;
	fma.rn.f32 	%f48, %f41, %f42, %f47;
	add.f32 	%f49, %f38, %f46;
	add.f32 	%f50, %f39, %f48;
	add.s64 	%rd15, %rd14, %rd13;
	ld.global.v2.f32 	{%f51, %f52}, [%rd15];
	ld.global.v2.f32 	{%f53, %f54}, [%rd52+-16];
	mul.f32 	%f55, %f51, %f53;
	mul.f32 	%f56, %f52, %f54;
	sub.f32 	%f57, %f55, %f56;
	mul.f32 	%f58, %f51, %f54;
	fma.rn.f32 	%f59, %f52, %f53, %f58;
	add.f32 	%f60, %f49, %f57;
	add.f32 	%f61, %f50, %f59;
	add.s64 	%rd16, %rd15, %rd13;
	ld.global.v2.f32 	{%f62, %f63}, [%rd16];
	ld.global.v2.f32 	{%f64, %f65}, [%rd52+-8];
	mul.f32 	%f66, %f62, %f64;
	mul.f32 	%f67, %f63, %f65;
	sub.f32 	%f68, %f66, %f67;
	mul.f32 	%f69, %f62, %f65;
	fma.rn.f32 	%f70, %f63, %f64, %f69;
	add.f32 	%f71, %f60, %f68;
	add.f32 	%f72, %f61, %f70;
	add.s64 	%rd17, %rd16, %rd13;
	ld.global.v2.f32 	{%f73, %f74}, [%rd17];
	ld.global.v2.f32 	{%f75, %f76}, [%rd52];
	mul.f32 	%f77, %f73, %f75;
	mul.f32 	%f78, %f74, %f76;
	sub.f32 	%f79, %f77, %f78;
	mul.f32 	%f80, %f73, %f76;
	fma.rn.f32 	%f81, %f74, %f75, %f80;
	add.f32 	%f82, %f71, %f79;
	add.f32 	%f83, %f72, %f81;
	add.s64 	%rd18, %rd17, %rd13;
	ld.global.v2.f32 	{%f84, %f85}, [%rd18];
	ld.global.v2.f32 	{%f86, %f87}, [%rd52+8];
	mul.f32 	%f88, %f84, %f86;
	mul.f32 	%f89, %f85, %f87;
	sub.f32 	%f90, %f88, %f89;
	mul.f32 	%f91, %f84, %f87;
	fma.rn.f32 	%f92, %f85, %f86, %f91;
	add.f32 	%f93, %f82, %f90;
	add.f32 	%f94, %f83, %f92;
	add.s64 	%rd19, %rd18, %rd13;
	ld.global.v2.f32 	{%f95, %f96}, [%rd19];
	ld.global.v2.f32 	{%f97, %f98}, [%rd52+16];
	mul.f32 	%f99, %f95, %f97;
	mul.f32 	%f100, %f96, %f98;
	sub.f32 	%f101, %f99, %f100;
	mul.f32 	%f102, %f95, %f98;
	fma.rn.f32 	%f103, %f96, %f97, %f102;
	add.f32 	%f104, %f93, %f101;
	add.f32 	%f105, %f94, %f103;
	add.s64 	%rd20, %rd19, %rd13;
	ld.global.v2.f32 	{%f106, %f107}, [%rd20];
	ld.global.v2.f32 	{%f108, %f109}, [%rd52+24];
	mul.f32 	%f110, %f106, %f108;
	mul.f32 	%f111, %f107, %f109;
	sub.f32 	%f112, %f110, %f111;
	mul.f32 	%f113, %f106, %f109;
	fma.rn.f32 	%f114, %f107, %f108, %f113;
	add.f32 	%f202, %f104, %f112;
	add.f32 	%f203, %f105, %f114;
	add.s32 	%r39, %r39, 8;
	add.s32 	%r38, %r38, %r7;
	add.s64 	%rd52, %rd52, 64;
	setp.ne.s32 	%p6, %r39, 0;
	@%p6 bra 	$L__BB1_4;
$L__BB1_5:
	setp.eq.s32 	%p7, %r4, 0;
	@%p7 bra 	$L__BB1_13;
	and.b32  	%r13, %r19, 3;
	setp.lt.u32 	%p8, %r4, 4;
	@%p8 bra 	$L__BB1_8;
	mad.lo.s32 	%r30, %r41, %r18, %r1;
	mul.wide.s32 	%rd21, %r30, 8;
	add.s64 	%rd22, %rd2, %rd21;
	ld.global.v2.f32 	{%f116, %f117}, [%rd22];
	add.s32 	%r31, %r41, %r3;
	mul.wide.u32 	%rd23, %r31, 8;
	add.s64 	%rd24, %rd1, %rd23;
	ld.global.v2.f32 	{%f118, %f119}, [%rd24];
	mul.f32 	%f120, %f116, %f118;
	mul.f32 	%f121, %f117, %f119;
	sub.f32 	%f122, %f120, %f121;
	mul.f32 	%f123, %f116, %f119;
	fma.rn.f32 	%f124, %f117, %f118, %f123;
	add.f32 	%f125, %f202, %f122;
	add.f32 	%f126, %f203, %f124;
	mul.wide.s32 	%rd25, %r18, 8;
	add.s64 	%rd26, %rd22, %rd25;
	ld.global.v2.f32 	{%f127, %f128}, [%rd26];
	cvt.u64.u32 	%rd27, %r3;
	cvt.u64.u32 	%rd28, %r41;
	add.s64 	%rd29, %rd28, %rd27;
	shl.b64 	%rd30, %rd29, 3;
	add.s64 	%rd31, %rd1, %rd30;
	ld.global.v2.f32 	{%f129, %f130}, [%rd31+8];
	mul.f32 	%f131, %f127, %f129;
	mul.f32 	%f132, %f128, %f130;
	sub.f32 	%f133, %f131, %f132;
	mul.f32 	%f134, %f127, %f130;
	fma.rn.f32 	%f135, %f128, %f129, %f134;
	add.f32 	%f136, %f125, %f133;
	add.f32 	%f137, %f126, %f135;
	add.s64 	%rd32, %rd26, %rd25;
	ld.global.v2.f32 	{%f138, %f139}, [%rd32];
	ld.global.v2.f32 	{%f140, %f141}, [%rd31+16];
	mul.f32 	%f142, %f138, %f140;
	mul.f32 	%f143, %f139, %f141;
	sub.f32 	%f144, %f142, %f143;
	mul.f32 	%f145, %f138, %f141;
	fma.rn.f32 	%f146, %f139, %f140, %f145;
	add.f32 	%f147, %f136, %f144;
	add.f32 	%f148, %f137, %f146;
	add.s64 	%rd33, %rd32, %rd25;
	ld.global.v2.f32 	{%f149, %f150}, [%rd33];
	ld.global.v2.f32 	{%f151, %f152}, [%rd31+24];
	mul.f32 	%f153, %f149, %f151;
	mul.f32 	%f154, %f150, %f152;
	sub.f32 	%f155, %f153, %f154;
	mul.f32 	%f156, %f149, %f152;
	fma.rn.f32 	%f157, %f150, %f151, %f156;
	add.f32 	%f202, %f147, %f155;
	add.f32 	%f203, %f148, %f157;
	add.s32 	%r41, %r41, 4;
$L__BB1_8:
	setp.eq.s32 	%p9, %r13, 0;
	@%p9 bra 	$L__BB1_13;
	setp.eq.s32 	%p10, %r13, 1;
	@%p10 bra 	$L__BB1_11;
	mad.lo.s32 	%r32, %r41, %r18, %r1;
	mul.wide.s32 	%rd34, %r32, 8;
	add.s64 	%rd35, %rd2, %rd34;
	ld.global.v2.f32 	{%f159, %f160}, [%rd35];
	add.s32 	%r33, %r41, %r3;
	mul.wide.u32 	%rd36, %r33, 8;
	add.s64 	%rd37, %rd1, %rd36;
	ld.global.v2.f32 	{%f161, %f162}, [%rd37];
	mul.f32 	%f163, %f159, %f161;
	mul.f32 	%f164, %f160, %f162;
	sub.f32 	%f165, %f163, %f164;
	mul.f32 	%f166, %f159, %f162;
	fma.rn.f32 	%f167, %f160, %f161, %f166;
	add.f32 	%f168, %f202, %f165;
	add.f32 	%f169, %f203, %f167;
	mul.wide.s32 	%rd38, %r18, 8;
	add.s64 	%rd39, %rd35, %rd38;
	ld.global.v2.f32 	{%f170, %f171}, [%rd39];
	cvt.u64.u32 	%rd40, %r3;
	cvt.u64.u32 	%rd41, %r41;
	add.s64 	%rd42, %rd41, %rd40;
	shl.b64 	%rd43, %rd42, 3;
	add.s64 	%rd44, %rd1, %rd43;
	ld.global.v2.f32 	{%f172, %f173}, [%rd44+8];
	mul.f32 	%f174, %f170, %f172;
	mul.f32 	%f175, %f171, %f173;
	sub.f32 	%f176, %f174, %f175;
	mul.f32 	%f177, %f170, %f173;
	fma.rn.f32 	%f178, %f171, %f172, %f177;
	add.f32 	%f202, %f168, %f176;
	add.f32 	%f203, %f169, %f178;
	add.s32 	%r41, %r41, 2;
$L__BB1_11:
	and.b32  	%r34, %r19, 1;
	setp.eq.b32 	%p11, %r34, 1;
	not.pred 	%p12, %p11;
	@%p12 bra 	$L__BB1_13;
	mad.lo.s32 	%r35, %r41, %r18, %r1;
	mul.wide.s32 	%rd45, %r35, 8;
	add.s64 	%rd46, %rd2, %rd45;
	ld.global.v2.f32 	{%f179, %f180}, [%rd46];
	add.s32 	%r36, %r41, %r3;
	mul.wide.u32 	%rd47, %r36, 8;
	add.s64 	%rd48, %rd1, %rd47;
	ld.global.v2.f32 	{%f181, %f182}, [%rd48];
	mul.f32 	%f183, %f179, %f181;
	mul.f32 	%f184, %f180, %f182;
	sub.f32 	%f185, %f183, %f184;
	mul.f32 	%f186, %f179, %f182;
	fma.rn.f32 	%f187, %f180, %f181, %f186;
	add.f32 	%f202, %f202, %f185;
	add.f32 	%f203, %f203, %f187;
$L__BB1_13:
	mad.lo.s32 	%r37, %r18, %r28, %r1;
	cvta.to.global.u64 	%rd49, %rd6;
	mul.wide.s32 	%rd50, %r37, 8;
	add.s64 	%rd51, %rd49, %rd50;
	st.global.v2.f32 	[%rd51], {%f202, %f203};
$L__BB1_14:
	ret;

}
	// .globl	_Z8choleskyP6float2iiS0_
.visible .entry _Z8choleskyP6float2iiS0_(
	.param .u64 .ptr .align 1 _Z8choleskyP6float2iiS0__param_0,
	.param .u32 _Z8choleskyP6float2iiS0__param_1,
	.param .u32 _Z8choleskyP6float2iiS0__param_2,
	.param .u64 .ptr .align 1 _Z8choleskyP6float2iiS0__param_3
)
{
	.local .align 8 .b8 	__local_depot2[56];
	.reg .b64 	%SP;
	.reg .b64 	%SPL;
	.reg .pred 	%p<27>;
	.reg .b32 	%r<99>;
	.reg .b32 	%f<115>;
	.reg .b64 	%rd<57>;
	.reg .b64 	%fd<7>;

	mov.u64 	%SPL, __local_depot2;
	cvta.local.u64 	%SP, %SPL;
	ld.param.u64 	%rd19, [_Z8choleskyP6float2iiS0__param_0];
	ld.param.u32 	%r31, [_Z8choleskyP6float2iiS0__param_1];
	ld.param.u32 	%r32, [_Z8choleskyP6float2iiS0__param_2];
	ld.param.u64 	%rd20, [_Z8choleskyP6float2iiS0__param_3];
	cvta.to.global.u64 	%rd21, %rd20;
	cvta.to.global.u64 	%rd1, %rd19;
	add.u64 	%rd2, %SPL, 0;
	mov.u32 	%r33, %tid.x;
	mov.u32 	%r34, %ntid.x;
	mov.u32 	%r35, %ctaid.x;
	mad.lo.s32 	%r1, %r34, %r35, %r33;
	mul.lo.s32 	%r36, %r32, %r31;
	add.s32 	%r37, %r31, %r1;
	add.s32 	%r2, %r37, %r36;
	mad.lo.s32 	%r38, %r32, %r1, %r31;
	add.s32 	%r3, %r36, %r31;
	setp.ne.s32 	%p1, %r1, 0;
	mul.wide.s32 	%rd23, %r2, 8;
	add.s64 	%rd3, %rd1, %rd23;
	mul.wide.s32 	%rd24, %r38, 8;
	add.s64 	%rd4, %rd21, %rd24;
	@%p1 bra 	$L__BB2_18;
	ld.global.v2.f32 	{%f12, %f13}, [%rd3];
	abs.f32 	%f14, %f12;
	abs.f32 	%f15, %f13;
	setp.gt.f32 	%p2, %f14, %f15;
	selp.f32 	%f16, %f14, %f15, %p2;
	selp.f32 	%f17, %f15, %f14, %p2;
	div.rn.f32 	%f19, %f17, %f16;
	fma.rn.f32 	%f20, %f19, %f19, 0f3F800000;
	sqrt.rn.f32 	%f21, %f20;
	mul.f32 	%f22, %f21, %f16;
	setp.eq.f32 	%p3, %f16, 0f00000000;
	max.f32 	%f23, %f16, %f17;
	setp.gt.f32 	%p4, %f23, 0f7F7FFFFF;
	add.f32 	%f24, %f14, %f15;
	selp.f32 	%f25, %f24, %f22, %p3;
	selp.f32 	%f1, %f24, %f25, %p4;
	setp.gt.f32 	%p5, %f15, %f14;
	selp.f32 	%f26, %f15, %f14, %p5;
	selp.f32 	%f27, %f14, %f15, %p5;
	div.rn.f32 	%f28, %f27, %f26;
	mul.f32 	%f29, %f28, %f28;
	fma.rn.f32 	%f30, %f29, 0f3B33710B, 0fBC807748;
	fma.rn.f32 	%f31, %f30, %f29, 0f3D2CDAB2;
	fma.rn.f32 	%f32, %f31, %f29, 0fBD992D10;
	fma.rn.f32 	%f33, %f32, %f29, 0f3DD9EA6C;
	fma.rn.f32 	%f34, %f33, %f29, 0fBE117CB1;
	fma.rn.f32 	%f35, %f34, %f29, 0f3E4CBCE0;
	fma.rn.f32 	%f36, %f35, %f29, 0fBEAAAA7D;
	mul.f32 	%f37, %f29, %f36;
	fma.rn.f32 	%f38, %f37, %f28, %f28;
	neg.f32 	%f39, %f38;
	fma.rn.f32 	%f40, 0f3F6EE581, 0f3FD774EB, %f39;
	selp.f32 	%f41, %f40, %f38, %p5;
	selp.f32 	%f42, 0f3F6EE581, 0f3FEEE581, %p5;
	selp.f32 	%f43, %f38, %f39, %p5;
	mov.b32 	%r39, %f12;
	fma.rn.f32 	%f44, %f42, 0f3FD774EB, %f43;
	setp.lt.s32 	%p6, %r39, 0;
	selp.f32 	%f45, %f44, %f41, %p6;
	setp.eq.f32 	%p7, %f26, 0f00000000;
	selp.f32 	%f46, 0f40490FDB, 0f00000000, %p6;
	setp.eq.f32 	%p8, %f14, %f15;
	selp.f32 	%f47, 0f4016CBE4, 0f3F490FDB, %p6;
	selp.f32 	%f48, %f47, %f45, %p8;
	selp.f32 	%f49, %f46, %f48, %p7;
	abs.f32 	%f50, %f24;
	setp.nan.f32 	%p9, %f50, %f50;
	copysign.f32 	%f51, %f13, %f49;
	selp.f32 	%f52, %f24, %f51, %p9;
	mul.f32 	%f2, %f52, 0f3F000000;
	mul.f32 	%f53, %f2, 0f3F22F983;
	cvt.rni.s32.f32 	%r98, %f53;
	cvt.rn.f32.s32 	%f54, %r98;
	fma.rn.f32 	%f55, %f54, 0fBFC90FDA, %f2;
	fma.rn.f32 	%f56, %f54, 0fB3A22168, %f55;
	fma.rn.f32 	%f114, %f54, 0fA7C234C5, %f56;
	abs.f32 	%f4, %f2;
	setp.ltu.f32 	%p10, %f4, 0f47CE4780;
	mov.u32 	%r94, %r98;
	mov.f32 	%f113, %f114;
	@%p10 bra 	$L__BB2_9;
	setp.neu.f32 	%p11, %f4, 0f7F800000;
	@%p11 bra 	$L__BB2_4;
	mov.f32 	%f59, 0f00000000;
	mul.rn.f32 	%f113, %f2, %f59;
	mov.b32 	%r94, 0;
	bra.uni 	$L__BB2_9;
$L__BB2_4:
	mov.b32 	%r5, %f2;
	shl.b32 	%r41, %r5, 8;
	or.b32  	%r6, %r41, -2147483648;
	mov.b64 	%rd53, 0;
	mov.b32 	%r91, 0;
	mov.u64 	%rd51, __cudart_i2opi_f;
	mov.u64 	%rd52, %rd2;
$L__BB2_5:
	.pragma "nounroll";
	ld.global.nc.u32 	%r42, [%rd51];
	mad.wide.u32 	%rd27, %r42, %r6, %rd53;
	shr.u64 	%rd53, %rd27, 32;
	st.local.u32 	[%rd52], %rd27;
	add.s32 	%r91, %r91, 1;
	add.s64 	%rd52, %rd52, 4;
	add.s64 	%rd51, %rd51, 4;
	setp.ne.s32 	%p12, %r91, 6;
	@%p12 bra 	$L__BB2_5;
	shr.u32 	%r43, %r5, 23;
	st.local.u32 	[%rd2+24], %rd53;
	and.b32  	%r9, %r43, 31;
	and.b32  	%r44, %r43, 224;
	add.s32 	%r45, %r44, -128;
	shr.u32 	%r46, %r45, 5;
	mul.wide.u32 	%rd28, %r46, 4;
	sub.s64 	%rd11, %rd2, %rd28;
	ld.local.u32 	%r92, [%rd11+24];
	ld.local.u32 	%r93, [%rd11+20];
	setp.eq.s32 	%p13, %r9, 0;
	@%p13 bra 	$L__BB2_8;
	shf.l.wrap.b32 	%r92, %r93, %r92, %r9;
	ld.local.u32 	%r47, [%rd11+16];
	shf.l.wrap.b32 	%r93, %r47, %r93, %r9;
$L__BB2_8:
	shr.u32 	%r48, %r92, 30;
	shf.l.wrap.b32 	%r49, %r93, %r92, 2;
	shl.b32 	%r50, %r93, 2;
	shr.u32 	%r51, %r49, 31;
	add.s32 	%r52, %r51, %r48;
	neg.s32 	%r53, %r52;
	setp.lt.s32 	%p14, %r5, 0;
	selp.b32 	%r94, %r53, %r52, %p14;
	xor.b32  	%r54, %r49, %r5;
	shr.s32 	%r55, %r49, 31;
	xor.b32  	%r56, %r55, %r49;
	xor.b32  	%r57, %r55, %r50;
	cvt.u64.u32 	%rd29, %r56;
	shl.b64 	%rd30, %rd29, 32;
	cvt.u64.u32 	%rd31, %r57;
	or.b64  	%rd32, %rd30, %rd31;
	cvt.rn.f64.s64 	%fd1, %rd32;
	mul.f64 	%fd2, %fd1, 0d3BF921FB54442D19;
	cvt.rn.f32.f64 	%f57, %fd2;
	neg.f32 	%f58, %f57;
	setp.lt.s32 	%p15, %r54, 0;
	selp.f32 	%f113, %f58, %f57, %p15;
$L__BB2_9:
	setp.ltu.f32 	%p16, %f4, 0f47CE4780;
	add.s32 	%r59, %r94, 1;
	mul.rn.f32 	%f60, %f113, %f113;
	and.b32  	%r60, %r94, 1;
	setp.eq.b32 	%p17, %r60, 1;
	selp.f32 	%f61, %f113, 0f3F800000, %p17;
	fma.rn.f32 	%f62, %f60, %f61, 0f00000000;
	fma.rn.f32 	%f63, %f60, 0f37CBAC00, 0fBAB607ED;
	selp.f32 	%f64, 0fB94D4153, %f63, %p17;
	selp.f32 	%f65, 0f3C0885E4, 0f3D2AAABB, %p17;
	fma.rn.f32 	%f66, %f64, %f60, %f65;
	selp.f32 	%f67, 0fBE2AAAA8, 0fBEFFFFFF, %p17;
	fma.rn.f32 	%f68, %f66, %f60, %f67;
	fma.rn.f32 	%f69, %f68, %f62, %f61;
	and.b32  	%r61, %r59, 2;
	setp.eq.s32 	%p18, %r61, 0;
	mov.f32 	%f70, 0f00000000;
	sub.f32 	%f71, %f70, %f69;
	selp.f32 	%f8, %f69, %f71, %p18;
	@%p16 bra 	$L__BB2_17;
	setp.neu.f32 	%p19, %f4, 0f7F800000;
	@%p19 bra 	$L__BB2_12;
	mov.f32 	%f74, 0f00000000;
	mul.rn.f32 	%f114, %f2, %f74;
	mov.b32 	%r98, 0;
	bra.uni 	$L__BB2_17;
$L__BB2_12:
	mov.b32 	%r18, %f2;
	shl.b32 	%r63, %r18, 8;
	or.b32  	%r19, %r63, -2147483648;
	mov.b64 	%rd56, 0;
	mov.b32 	%r95, 0;
	mov.u64 	%rd54, __cudart_i2opi_f;
	mov.u64 	%rd55, %rd2;
$L__BB2_13:
	.pragma "nounroll";
	ld.global.nc.u32 	%r64, [%rd54];
	mad.wide.u32 	%rd35, %r64, %r19, %rd56;
	shr.u64 	%rd56, %rd35, 32;
	st.local.u32 	[%rd55], %rd35;
	add.s32 	%r95, %r95, 1;
	add.s64 	%rd55, %rd55, 4;
	add.s64 	%rd54, %rd54, 4;
	setp.ne.s32 	%p20, %r95, 6;
	@%p20 bra 	$L__BB2_13;
	shr.u32 	%r65, %r18, 23;
	st.local.u32 	[%rd2+24], %rd56;
	and.b32  	%r22, %r65, 31;
	and.b32  	%r66, %r65, 224;
	add.s32 	%r67, %r66, -128;
	shr.u32 	%r68, %r67, 5;
	mul.wide.u32 	%rd36, %r68, 4;
	sub.s64 	%rd18, %rd2, %rd36;
	ld.local.u32 	%r96, [%rd18+24];
	ld.local.u32 	%r97, [%rd18+20];
	setp.eq.s32 	%p21, %r22, 0;
	@%p21 bra 	$L__BB2_16;
	shf.l.wrap.b32 	%r96, %r97, %r96, %r22;
	ld.local.u32 	%r69, [%rd18+16];
	shf.l.wrap.b32 	%r97, %r69, %r97, %r22;
$L__BB2_16:
	shr.u32 	%r70, %r96, 30;
	shf.l.wrap.b32 	%r71, %r97, %r96, 2;
	shl.b32 	%r72, %r97, 2;
	shr.u32 	%r73, %r71, 31;
	add.s32 	%r74, %r73, %r70;
	neg.s32 	%r75, %r74;
	setp.lt.s32 	%p22, %r18, 0;
	selp.b32 	%r98, %r75, %r74, %p22;
	xor.b32  	%r76, %r71, %r18;
	shr.s32 	%r77, %r71, 31;
	xor.b32  	%r78, %r77, %r71;
	xor.b32  	%r79, %r77, %r72;
	cvt.u64.u32 	%rd37, %r78;
	shl.b64 	%rd38, %rd37, 32;
	cvt.u64.u32 	%rd39, %r79;
	or.b64  	%rd40, %rd38, %rd39;
	cvt.rn.f64.s64 	%fd3, %rd40;
	mul.f64 	%fd4, %fd3, 0d3BF921FB54442D19;
	cvt.rn.f32.f64 	%f72, %fd4;
	neg.f32 	%f73, %f72;
	setp.lt.s32 	%p23, %r76, 0;
	selp.f32 	%f114, %f73, %f72, %p23;
$L__BB2_17:
	sqrt.rn.f32 	%f75, %f1;
	mul.f32 	%f76, %f75, %f8;
	mul.rn.f32 	%f77, %f114, %f114;
	and.b32  	%r81, %r98, 1;
	setp.eq.b32 	%p24, %r81, 1;
	selp.f32 	%f78, 0f3F800000, %f114, %p24;
	fma.rn.f32 	%f79, %f77, %f78, 0f00000000;
	fma.rn.f32 	%f80, %f77, 0f37CBAC00, 0fBAB607ED;
	selp.f32 	%f81, %f80, 0fB94D4153, %p24;
	selp.f32 	%f82, 0f3D2AAABB, 0f3C0885E4, %p24;
	fma.rn.f32 	%f83, %f81, %f77, %f82;
	selp.f32 	%f84, 0fBEFFFFFF, 0fBE2AAAA8, %p24;
	fma.rn.f32 	%f85, %f83, %f77, %f84;
	fma.rn.f32 	%f86, %f85, %f79, %f78;
	and.b32  	%r82, %r98, 2;
	setp.eq.s32 	%p25, %r82, 0;
	mov.f32 	%f87, 0f00000000;
	sub.f32 	%f88, %f87, %f86;
	selp.f32 	%f89, %f86, %f88, %p25;
	mul.f32 	%f90, %f75, %f89;
	cvt.f64.f32 	%fd5, %f76;
	cvt.f64.f32 	%fd6, %f90;
	add.u64 	%rd41, %SP, 32;
	add.u64 	%rd42, %SPL, 32;
	st.local.f64 	[%rd42], %fd5;
	st.local.f64 	[%rd42+8], %fd6;
	mov.u64 	%rd43, $str;
	cvta.global.u64 	%rd44, %rd43;
	{ // callseq 0, 0
	.param .b64 param0;
	st.param.b64 	[param0], %rd44;
	.param .b64 param1;
	st.param.b64 	[param1], %rd41;
	.param .b32 retval0;
	call.uni (retval0), 
	vprintf, 
	(
	param0, 
	param1
	);
	ld.param.b32 	%r83, [retval0];
	} // callseq 0
	st.global.v2.f32 	[%rd3], {%f76, %f90};
	st.global.v2.f32 	[%rd4], {%f76, %f90};
$L__BB2_18:
	setp.eq.s32 	%p26, %r1, 0;
	bar.sync 	0;
	@%p26 bra 	$L__BB2_20;
	ld.global.v2.f32 	{%f91, %f92}, [%rd3];
	mul.wide.s32 	%rd45, %r3, 8;
	add.s64 	%rd46, %rd1, %rd45;
	ld.global.v2.f32 	{%f93, %f94}, [%rd46];
	abs.f32 	%f95, %f93;
	abs.f32 	%f96, %f94;
	add.f32 	%f97, %f95, %f96;
	rcp.rn.f32 	%f98, %f97;
	mul.f32 	%f99, %f91, %f98;
	mul.f32 	%f100, %f92, %f98;
	mul.f32 	%f101, %f93, %f98;
	mul.f32 	%f102, %f94, %f98;
	mul.f32 	%f103, %f102, %f102;
	fma.rn.f32 	%f104, %f101, %f101, %f103;
	rcp.rn.f32 	%f105, %f104;
	mul.f32 	%f106, %f100, %f102;
	fma.rn.f32 	%f107, %f99, %f101, %f106;
	mul.f32 	%f108, %f107, %f105;
	mul.f32 	%f109, %f100, %f101;
	mul.f32 	%f110, %f99, %f102;
	sub.f32 	%f111, %f109, %f110;
	mul.f32 	%f112, %f111, %f105;
	st.global.v2.f32 	[%rd3], {%f108, %f112};
	st.global.v2.f32 	[%rd4], {%f108, %f112};
$L__BB2_20:
	mov.u32 	%r85, %ctaid.y;
	mov.u32 	%r86, %ntid.y;
	mov.u32 	%r87, %tid.y;
	mad.lo.s32 	%r88, %r86, %r85, %r87;
	add.u64 	%rd47, %SP, 32;
	add.u64 	%rd48, %SPL, 32;
	st.local.v2.u32 	[%rd48], {%r1, %r88};
	st.local.v2.u32 	[%rd48+8], {%r2, %r31};
	st.local.u32 	[%rd48+16], %r3;
	mov.u64 	%rd49, $str$1;
	cvta.global.u64 	%rd50, %rd49;
	{ // callseq 1, 0
	.param .b64 param0;
	st.param.b64 	[param0], %rd50;
	.param .b64 param1;
	st.param.b64 	[param1], %rd47;
	.param .b32 retval0;
	call.uni (retval0), 
	vprintf, 
	(
	param0, 
	param1
	);
	ld.param.b32 	%r89, [retval0];
	} // callseq 1
	ret;

}
	// .globl	_Z14cholesky_part3P6float2ii
.visible .entry _Z14cholesky_part3P6float2ii(
	.param .u64 .ptr .align 1 _Z14cholesky_part3P6float2ii_param_0,
	.param .u32 _Z14cholesky_part3P6float2ii_param_1,
	.param .u32 _Z14cholesky_part3P6float2ii_param_2
)
{
	.local .align 8 .b8 	__local_depot3[72];
	.reg .b64 	%SP;
	.reg .b64 	%SPL;
	.reg .b32 	%r<20>;
	.reg .b32 	%f<18>;
	.reg .b64 	%rd<13>;
	.reg .b64 	%fd<7>;

	mov.u64 	%SPL, __local_depot3;
	cvta.local.u64 	%SP, %SPL;
	ld.param.u64 	%rd1, [_Z14cholesky_part3P6float2ii_param_0];
	ld.param.u32 	%r1, [_Z14cholesky_part3P6float2ii_param_1];
	ld.param.u32 	%r2, [_Z14cholesky_part3P6float2ii_param_2];
	cvta.to.global.u64 	%rd2, %rd1;
	add.u64 	%rd3, %SP, 0;
	add.u64 	%rd4, %SPL, 0;
	mov.u32 	%r3, %tid.x;
	mov.u32 	%r4, %ntid.x;
	mov.u32 	%r5, %ctaid.x;
	mad.lo.s32 	%r6, %r4, %r5, %r3;
	mov.u32 	%r7, %tid.y;
	mov.u32 	%r8, %ntid.y;
	mov.u32 	%r9, %ctaid.y;
	mad.lo.s32 	%r10, %r8, %r9, %r7;
	add.s32 	%r11, %r1, 1;
	add.s32 	%r12, %r11, %r10;
	add.s32 	%r13, %r11, %r6;
	mad.lo.s32 	%r14, %r12, %r2, %r13;
	mul.lo.s32 	%r15, %r2, %r1;
	add.s32 	%r16, %r13, %r15;
	add.s32 	%r17, %r12, %r15;
	mul.wide.s32 	%rd5, %r16, 8;
	add.s64 	%rd6, %rd2, %rd5;
	ld.global.v2.f32 	{%f1, %f2}, [%rd6];
	mul.wide.s32 	%rd7, %r14, 8;
	add.s64 	%rd8, %rd2, %rd7;
	ld.global.v2.f32 	{%f3, %f4}, [%rd8];
	mul.wide.s32 	%rd9, %r17, 8;
	add.s64 	%rd10, %rd2, %rd9;
	ld.global.v2.f32 	{%f5, %f6}, [%rd10];
	mul.f32 	%f7, %f2, %f6;
	fma.rn.f32 	%f8, %f1, %f5, %f7;
	mul.f32 	%f9, %f1, %f6;
	mul.f32 	%f10, %f2, %f5;
	sub.f32 	%f11, %f9, %f10;
	sub.f32 	%f12, %f3, %f8;
	sub.f32 	%f13, %f4, %f11;
	st.global.v2.f32 	[%rd8], {%f12, %f13};
	cvt.f64.f32 	%fd1, %f12;
	cvt.f64.f32 	%fd2, %f13;
	ld.global.v2.f32 	{%f14, %f15}, [%rd6];
	cvt.f64.f32 	%fd3, %f14;
	cvt.f64.f32 	%fd4, %f15;
	ld.global.v2.f32 	{%f16, %f17}, [%rd10];
	cvt.f64.f32 	%fd5, %f16;
	cvt.f64.f32 	%fd6, %f17;
	st.local.v2.u32 	[%rd4], {%r6, %r10};
	st.local.v2.u32 	[%rd4+8], {%r14, %r16};
	st.local.u32 	[%rd4+16], %r17;
	st.local.f64 	[%rd4+24], %fd1;
	st.local.f64 	[%rd4+32], %fd2;
	st.local.f64 	[%rd4+40], %fd3;
	st.local.f64 	[%rd4+48], %fd4;
	st.local.f64 	[%rd4+56], %fd5;
	st.local.f64 	[%rd4+64], %fd6;
	mov.u64 	%rd11, $str$2;
	cvta.global.u64 	%rd12, %rd11;
	{ // callseq 2, 0
	.param .b64 param0;
	st.param.b64 	[param0], %rd12;
	.param .b64 param1;
	st.param.b64 	[param1], %rd3;
	.param .b32 retval0;
	call.uni (retval0), 
	vprintf, 
	(
	param0, 
	param1
	);
	ld.param.b32 	%r18, [retval0];
	} // callseq 2
	ret;

}
	// .globl	_Z5cInv2P6float2S0_ii
.visible .entry _Z5cInv2P6float2S0_ii(
	.param .u64 .ptr .align 1 _Z5cInv2P6float2S0_ii_param_0,
	.param .u64 .ptr .align 1 _Z5cInv2P6float2S0_ii_param_1,
	.param .u32 _Z5cInv2P6float2S0_ii_param_2,
	.param .u32 _Z5cInv2P6float2S0_ii_param_3
)
{
	.local .align 8 .b8 	__local_depot4[16];
	.reg .b64 	%SP;
	.reg .b64 	%SPL;
	.reg .pred 	%p<2>;
	.reg .b32 	%r<19>;
	.reg .b32 	%f<14>;
	.reg .b64 	%rd<15>;

	mov.u64 	%SPL, __local_depot4;
	cvta.local.u64 	%SP, %SPL;
	ld.param.u64 	%rd1, [_Z5cInv2P6float2S0_ii_param_0];
	ld.param.u64 	%rd2, [_Z5cInv2P6float2S0_ii_param_1];
	ld.param.u32 	%r3, [_Z5cInv2P6float2S0_ii_param_2];
	ld.param.u32 	%r4, [_Z5cInv2P6float2S0_ii_param_3];
	mov.u32 	%r5, %tid.x;
	mov.u32 	%r6, %ntid.x;
	mov.u32 	%r7, %ctaid.x;
	mad.lo.s32 	%r8, %r6, %r7, %r5;
	mov.u32 	%r9, %tid.y;
	mov.u32 	%r10, %ntid.y;
	mov.u32 	%r11, %ctaid.y;
	mad.lo.s32 	%r1, %r10, %r11, %r9;
	add.s32 	%r12, %r8, %r3;
	add.s32 	%r2, %r12, 1;
	setp.lt.s32 	%p1, %r2, %r1;
	@%p1 bra 	$L__BB4_2;
	add.u64 	%rd3, %SP, 0;
	add.u64 	%rd4, %SPL, 0;
	cvta.to.global.u64 	%rd5, %rd2;
	cvta.to.global.u64 	%rd6, %rd1;
	st.local.v2.u32 	[%rd4], {%r2, %r1};
	st.local.u32 	[%rd4+8], %r3;
	mov.u64 	%rd7, $str$3;
	cvta.global.u64 	%rd8, %rd7;
	{ // callseq 3, 0
	.param .b64 param0;
	st.param.b64 	[param0], %rd8;
	.param .b64 param1;
	st.param.b64 	[param1], %rd3;
	.param .b32 retval0;
	call.uni (retval0), 
	vprintf, 
	(
	param0, 
	param1
	);
	ld.param.b32 	%r13, [retval0];
	} // callseq 3
	mul.lo.s32 	%r15, %r4, %r1;
	add.s32 	%r16, %r2, %r15;
	mul.wide.s32 	%rd9, %r16, 8;
	add.s64 	%rd10, %rd5, %rd9;
	ld.global.v2.f32 	{%f1, %f2}, [%rd10];
	add.s32 	%r17, %r15, %r3;
	mul.wide.s32 	%rd11, %r17, 8;
	add.s64 	%rd12, %rd5, %rd11;
	ld.global.v2.f32 	{%f3, %f4}, [%rd12];
	mad.lo.s32 	%r18, %r4, %r3, %r2;
	mul.wide.s32 	%rd13, %r18, 8;
	add.s64 	%rd14, %rd6, %rd13;
	ld.global.v2.f32 	{%f5, %f6}, [%rd14];
	mul.f32 	%f7, %f3, %f5;
	mul.f32 	%f8, %f4, %f6;
	sub.f32 	%f9, %f7, %f8;
	mul.f32 	%f10, %f3, %f6;
	fma.rn.f32 	%f11, %f4, %f5, %f10;
	sub.f32 	%f12, %f1, %f9;
	sub.f32 	%f13, %f2, %f11;
	st.global.v2.f32 	[%rd10], {%f12, %f13};
$L__BB4_2:
	ret;

}
	// .globl	_Z5cInv1P6float2S0_ii
.visible .entry _Z5cInv1P6float2S0_ii(
	.param .u64 .ptr .align 1 _Z5cInv1P6float2S0_ii_param_0,
	.param .u64 .ptr .align 1 _Z5cInv1P6float2S0_ii_param_1,
	.param .u32 _Z5cInv1P6float2S0_ii_param_2,
	.param .u32 _Z5cInv1P6float2S0_ii_param_3
)
{
	.reg .pred 	%p<2>;
	.reg .b32 	%r<11>;
	.reg .b32 	%f<23>;
	.reg .b64 	%rd<11>;

	ld.param.u64 	%rd2, [_Z5cInv1P6float2S0_ii_param_0];
	ld.param.u64 	%rd3, [_Z5cInv1P6float2S0_ii_param_1];
	ld.param.u32 	%r2, [_Z5cInv1P6float2S0_ii_param_2];
	ld.param.u32 	%r3, [_Z5cInv1P6float2S0_ii_param_3];
	cvta.to.global.u64 	%rd1, %rd3;
	mov.u32 	%r4, %tid.x;
	mov.u32 	%r5, %ntid.x;
	mov.u32 	%r6, %ctaid.x;
	mad.lo.s32 	%r1, %r5, %r6, %r4;
	setp.ne.s32 	%p1, %r1, %r2;
	@%p1 bra 	$L__BB5_2;
	mad.lo.s32 	%r7, %r3, %r2, %r2;
	mul.wide.s32 	%rd4, %r7, 8;
	add.s64 	%rd5, %rd1, %rd4;
	mov.b32 	%r8, 1065353216;
	st.global.u32 	[%rd5], %r8;
$L__BB5_2:
	cvta.to.global.u64 	%rd6, %rd2;
	mad.lo.s32 	%r9, %r3, %r1, %r2;
	mul.wide.s32 	%rd7, %r9, 8;
	add.s64 	%rd8, %rd1, %rd7;
	ld.global.v2.f32 	{%f1, %f2}, [%rd8];
	mad.lo.s32 	%r10, %r3, %r2, %r2;
	mul.wide.s32 	%rd9, %r10, 8;
	add.s64 	%rd10, %rd6, %rd9;
	ld.global.v2.f32 	{%f3, %f4}, [%rd10];
	abs.f32 	%f5, %f3;
	abs.f32 	%f6, %f4;
	add.f32 	%f7, %f5, %f6;
	rcp.rn.f32 	%f8, %f7;
	mul.f32 	%f9, %f1, %f8;
	mul.f32 	%f10, %f2, %f8;
	mul.f32 	%f11, %f3, %f8;
	mul.f32 	%f12, %f4, %f8;
	mul.f32 	%f13, %f12, %f12;
	fma.rn.f32 	%f14, %f11, %f11, %f13;
	rcp.rn.f32 	%f15, %f14;
	mul.f32 	%f16, %f10, %f12;
	fma.rn.f32 	%f17, %f9, %f11, %f16;
	mul.f32 	%f18, %f17, %f15;
	mul.f32 	%f19, %f10, %f11;
	mul.f32 	%f20, %f9, %f12;
	sub.f32 	%f21, %f19, %f20;
	mul.f32 	%f22, %f21, %f15;
	st.global.v2.f32 	[%rd8], {%f18, %f22};
	ret;

}
	// .globl	_Z30row_by_row_complex_matrix_multPK6float2PS_ii
.visible .entry _Z30row_by_row_complex_matrix_multPK6float2PS_ii(
	.param .u64 .ptr .align 1 _Z30row_by_row_complex_matrix_multPK6float2PS_ii_param_0,
	.param .u64 .ptr .align 1 _Z30row_by_row_complex_matrix_multPK6float2PS_ii_param_1,
	.param .u32 _Z30row_by_row_complex_matrix_multPK6float2PS_ii_param_2,
	.param .u32 _Z30row_by_row_complex_matrix_multPK6float2PS_ii_param_3
)
{
	.reg .pred 	%p<13>;
	.reg .b32 	%r<85>;
	.reg .b32 	%f<203>;
	.reg .b64 	%rd<70>;

	ld.param.u64 	%rd7, [_Z30row_by_row_complex_matrix_multPK6float2PS_ii_param_0];
	ld.param.u32 	%r43, [_Z30row_by_row_complex_matrix_multPK6float2PS_ii_param_2];
	ld.param.u32 	%r42, [_Z30row_by_row_complex_matrix_multPK6float2PS_ii_param_3];
	cvta.to.global.u64 	%rd1, %rd7;
	mov.u32 	%r44, %tid.x;
	mov.u32 	%r45, %ntid.x;
	mov.u32 	%r46, %ctaid.x;
	mad.lo.s32 	%r1, %r45, %r46, %r44;
	mov.u32 	%r2, %tid.y;
	mov.u32 	%r47, %ntid.y;
	mov.u32 	%r48, %ctaid.y;
	mul.lo.s32 	%r3, %r47, %r48;
	add.s32 	%r49, %r3, %r2;
	max.s32 	%r50, %r1, %r49;
	setp.ge.s32 	%p1, %r50, %r43;
	@%p1 bra 	$L__BB6_14;
	setp.ne.s32 	%p2, %r1, 1;
	setp.ne.s32 	%p3, %r49, 1;
	and.pred  	%p4, %p2, %p3;
	@%p4 bra 	$L__BB6_14;
	and.b32  	%r5, %r43, 7;
	setp.lt.u32 	%p5, %r43, 8;
	mov.f32 	%f202, 0f00000000;
	mov.b32 	%r83, 0;
	mov.f32 	%f201, %f202;
	@%p5 bra 	$L__BB6_5;
	and.b32  	%r52, %r43, 2147483640;
	neg.s32 	%r81, %r52;
	add.s32 	%r53, %r2, %r43;
	add.s32 	%r80, %r53, %r3;
	shl.b32 	%r54, %r43, 1;
	add.s32 	%r79, %r49, %r54;
	mad.lo.s32 	%r78, %r43, 3, %r49;
	shl.b32 	%r55, %r43, 2;
	add.s32 	%r77, %r49, %r55;
	mad.lo.s32 	%r76, %r43, 5, %r49;
	mad.lo.s32 	%r75, %r43, 6, %r49;
	mad.lo.s32 	%r74, %r43, 7, %r49;
	mul.wide.s32 	%rd8, %r43, 16;
	add.s64 	%rd2, %rd1, %rd8;
	mul.wide.s32 	%rd9, %r43, 24;
	add.s64 	%rd3, %rd1, %rd9;
	mul.wide.s32 	%rd10, %r43, 32;
	add.s64 	%rd4, %rd1, %rd10;
	mul.wide.s32 	%rd11, %r43, 40;
	add.s64 	%rd5, %rd1, %rd11;
	mov.f32 	%f202, 0f00000000;
	mul.wide.s32 	%rd13, %r43, 8;
	mov.u32 	%r72, %r42;
	mov.u32 	%r73, %r49;
$L__BB6_4:
	.pragma "nounroll";
	and.b32  	%r83, %r43, 2147483640;
	mul.wide.s32 	%rd12, %r72, 8;
	add.s64 	%rd14, %rd1, %rd12;
	add.s64 	%rd15, %rd14, %rd13;
	add.s64 	%rd16, %rd2, %rd12;
	add.s64 	%rd17, %rd3, %rd12;
	add.s64 	%rd18, %rd4, %rd12;
	add.s64 	%rd19, %rd5, %rd12;
	mul.wide.s32 	%rd20, %r43, 48;
	add.s64 	%rd21, %rd14, %rd20;
	mul.wide.s32 	%rd22, %r43, 56;
	add.s64 	%rd23, %rd14, %rd22;
	ld.global.v2.f32 	{%f28, %f29}, [%rd14];
	mul.wide.u32 	%rd24, %r73, 8;
	add.s64 	%rd25, %rd1, %rd24;
	ld.global.v2.f32 	{%f30, %f31}, [%rd25];
	mul.f32 	%f32, %f29, %f31;
	fma.rn.f32 	%f33, %f28, %f30, %f32;
	mul.f32 	%f34, %f29, %f30;
	mul.f32 	%f35, %f28, %f31;
	sub.f32 	%f36, %f34, %f35;
	add.f32 	%f37, %f201, %f33;
	add.f32 	%f38, %f202, %f36;
	ld.global.v2.f32 	{%f39, %f40}, [%rd15];
	mul.wide.u32 	%rd26, %r80, 8;
	add.s64 	%rd27, %rd1, %rd26;
	ld.global.v2.f32 	{%f41, %f42}, [%rd27];
	mul.f32 	%f43, %f40, %f42;
	fma.rn.f32 	%f44, %f39, %f41, %f43;
	mul.f32 	%f45, %f40, %f41;
	mul.f32 	%f46, %f39, %f42;
	sub.f32 	%f47, %f45, %f46;
	add.f32 	%f48, %f37, %f44;
	add.f32 	%f49, %f38, %f47;
	ld.global.v2.f32 	{%f50, %f51}, [%rd16];
	mul.wide.u32 	%rd28, %r79, 8;
	add.s64 	%rd29, %rd1, %rd28;
	ld.global.v2.f32 	{%f52, %f53}, [%rd29];
	mul.f32 	%f54, %f51, %f53;
	fma.rn.f32 	%f55, %f50, %f52, %f54;
	mul.f32 	%f56, %f51, %f52;
	mul.f32 	%f57, %f50, %f53;
	sub.f32 	%f58, %f56, %f57;
	add.f32 	%f59, %f48, %f55;
	add.f32 	%f60, %f49, %f58;
	ld.global.v2.f32 	{%f61, %f62}, [%rd17];
	mul.wide.u32 	%rd30, %r78, 8;
	add.s64 	%rd31, %rd1, %rd30;
	ld.global.v2.f32 	{%f63, %f64}, [%rd31];
	mul.f32 	%f65, %f62, %f64;
	fma.rn.f32 	%f66, %f61, %f63, %f65;
	mul.f32 	%f67, %f62, %f63;
	mul.f32 	%f68, %f61, %f64;
	sub.f32 	%f69, %f67, %f68;
	add.f32 	%f70, %f59, %f66;
	add.f32 	%f71, %f60, %f69;
	ld.global.v2.f32 	{%f72, %f73}, [%rd18];
	mul.wide.u32 	%rd32, %r77, 8;
	add.s64 	%rd33, %rd1, %rd32;
	ld.global.v2.f32 	{%f74, %f75}, [%rd33];
	mul.f32 	%f76, %f73, %f75;
	fma.rn.f32 	%f77, %f72, %f74, %f76;
	mul.f32 	%f78, %f73, %f74;
	mul.f32 	%f79, %f72, %f75;
	sub.f32 	%f80, %f78, %f79;
	add.f32 	%f81, %f70, %f77;
	add.f32 	%f82, %f71, %f80;
	ld.global.v2.f32 	{%f83, %f84}, [%rd19];
	mul.wide.u32 	%rd34, %r76, 8;
	add.s64 	%rd35, %rd1, %rd34;
	ld.global.v2.f32 	{%f85, %f86}, [%rd35];
	mul.f32 	%f87, %f84, %f86;
	fma.rn.f32 	%f88, %f83, %f85, %f87;
	mul.f32 	%f89, %f84, %f85;
	mul.f32 	%f90, %f83, %f86;
	sub.f32 	%f91, %f89, %f90;
	add.f32 	%f92, %f81, %f88;
	add.f32 	%f93, %f82, %f91;
	ld.global.v2.f32 	{%f94, %f95}, [%rd21];
	mul.wide.u32 	%rd36, %r75, 8;
	add.s64 	%rd37, %rd1, %rd36;
	ld.global.v2.f32 	{%f96, %f97}, [%rd37];
	mul.f32 	%f98, %f95, %f97;
	fma.rn.f32 	%f99, %f94, %f96, %f98;
	mul.f32 	%f100, %f95, %f96;
	mul.f32 	%f101, %f94, %f97;
	sub.f32 	%f102, %f100, %f101;
	add.f32 	%f103, %f92, %f99;
	add.f32 	%f104, %f93, %f102;
	ld.global.v2.f32 	{%f105, %f106}, [%rd23];
	mul.wide.u32 	%rd38, %r74, 8;
	add.s64 	%rd39, %rd1, %rd38;
	ld.global.v2.f32 	{%f107, %f108}, [%rd39];
	mul.f32 	%f109, %f106, %f108;
	fma.rn.f32 	%f110, %f105, %f107, %f109;
	mul.f32 	%f111, %f106, %f107;
	mul.f32 	%f112, %f105, %f108;
	sub.f32 	%f113, %f111, %f112;
	add.f32 	%f201, %f103, %f110;
	add.f32 	%f202, %f104, %f113;
	add.s32 	%r81, %r81, 8;
	shl.b32 	%r56, %r43, 3;
	add.s32 	%r80, %r80, %r56;
	add.s32 	%r79, %r79, %r56;
	add.s32 	%r78, %r78, %r56;
	add.s32 	%r77, %r77, %r56;
	add.s32 	%r76, %r76, %r56;
	add.s32 	%r75, %r75, %r56;
	add.s32 	%r74, %r74, %r56;
	add.s32 	%r73, %r73, %r56;
	add.s32 	%r72, %r72, %r56;
	setp.ne.s32 	%p6, %r81, 0;
	@%p6 bra 	$L__BB6_4;
$L__BB6_5:
	setp.eq.s32 	%p7, %r5, 0;
	@%p7 bra 	$L__BB6_13;
	and.b32  	%r36, %r43, 3;
	setp.lt.u32 	%p8, %r5, 4;
	@%p8 bra 	$L__BB6_8;
	mul.lo.s32 	%r57, %r83, %r43;
	add.s32 	%r58, %r57, %r42;
	mul.wide.s32 	%rd40, %r58, 8;
	add.s64 	%rd41, %rd1, %rd40;
	ld.global.v2.f32 	{%f115, %f116}, [%rd41];
	add.s32 	%r59, %r57, %r49;
	mul.wide.u32 	%rd42, %r59, 8;
	add.s64 	%rd43, %rd1, %rd42;
	ld.global.v2.f32 	{%f117, %f118}, [%rd43];
	mul.f32 	%f119, %f116, %f118;
	fma.rn.f32 	%f120, %f115, %f117, %f119;
	mul.f32 	%f121, %f116, %f117;
	mul.f32 	%f122, %f115, %f118;
	sub.f32 	%f123, %f121, %f122;
	add.f32 	%f124, %f201, %f120;
	add.f32 	%f125, %f202, %f123;
	mul.wide.s32 	%rd44, %r43, 8;
	add.s64 	%rd45, %rd41, %rd44;
	ld.global.v2.f32 	{%f126, %f127}, [%rd45];
	add.s32 	%r60, %r59, %r43;
	mul.wide.u32 	%rd46, %r60, 8;
	add.s64 	%rd47, %rd1, %rd46;
	ld.global.v2.f32 	{%f128, %f129}, [%rd47];
	mul.f32 	%f130, %f127, %f129;
	fma.rn.f32 	%f131, %f126, %f128, %f130;
	mul.f32 	%f132, %f127, %f128;
	mul.f32 	%f133, %f126, %f129;
	sub.f32 	%f134, %f132, %f133;
	add.f32 	%f135, %f124, %f131;
	add.f32 	%f136, %f125, %f134;
	add.s64 	%rd48, %rd45, %rd44;
	ld.global.v2.f32 	{%f137, %f138}, [%rd48];
	add.s32 	%r61, %r60, %r43;
	mul.wide.u32 	%rd49, %r61, 8;
	add.s64 	%rd50, %rd1, %rd49;
	ld.global.v2.f32 	{%f139, %f140}, [%rd50];
	mul.f32 	%f141, %f138, %f140;
	fma.rn.f32 	%f142, %f137, %f139, %f141;
	mul.f32 	%f143, %f138, %f139;
	mul.f32 	%f144, %f137, %f140;
	sub.f32 	%f145, %f143, %f144;
	add.f32 	%f146, %f135, %f142;
	add.f32 	%f147, %f136, %f145;
	add.s64 	%rd51, %rd48, %rd44;
	ld.global.v2.f32 	{%f148, %f149}, [%rd51];
	add.s32 	%r62, %r61, %r43;
	mul.wide.u32 	%rd52, %r62, 8;
	add.s64 	%rd53, %rd1, %rd52;
	ld.global.v2.f32 	{%f150, %f151}, [%rd53];
	mul.f32 	%f152, %f149, %f151;
	fma.rn.f32 	%f153, %f148, %f150, %f152;
	mul.f32 	%f154, %f149, %f150;
	mul.f32 	%f155, %f148, %f151;
	sub.f32 	%f156, %f154, %f155;
	add.f32 	%f201, %f146, %f153;
	add.f32 	%f202, %f147, %f156;
	add.s32 	%r83, %r83, 4;
$L__BB6_8:
	setp.eq.s32 	%p9, %r36, 0;
	@%p9 bra 	$L__BB6_13;
	setp.eq.s32 	%p10, %r36, 1;
	@%p10 bra 	$L__BB6_11;
	mul.lo.s32 	%r63, %r83, %r43;
	add.s32 	%r64, %r63, %r42;
	mul.wide.s32 	%rd54, %r64, 8;
	add.s64 	%rd55, %rd1, %rd54;
	ld.global.v2.f32 	{%f158, %f159}, [%rd55];
	add.s32 	%r65, %r63, %r49;
	mul.wide.u32 	%rd56, %r65, 8;
	add.s64 	%rd57, %rd1, %rd56;
	ld.global.v2.f32 	{%f160, %f161}, [%rd57];
	mul.f32 	%f162, %f159, %f161;
	fma.rn.f32 	%f163, %f158, %f160, %f162;
	mul.f32 	%f164, %f159, %f160;
	mul.f32 	%f165, %f158, %f161;
	sub.f32 	%f166, %f164, %f165;
	add.f32 	%f167, %f201, %f163;
	add.f32 	%f168, %f202, %f166;
	mul.wide.s32 	%rd58, %r43, 8;
	add.s64 	%rd59, %rd55, %rd58;
	ld.global.v2.f32 	{%f169, %f170}, [%rd59];
	add.s32 	%r66, %r65, %r43;
	mul.wide.u32 	%rd60, %r66, 8;
	add.s64 	%rd61, %rd1, %rd60;
	ld.global.v2.f32 	{%f171, %f172}, [%rd61];
	mul.f32 	%f173, %f170, %f172;
	fma.rn.f32 	%f174, %f169, %f171, %f173;
	mul.f32 	%f175, %f170, %f171;
	mul.f32 	%f176, %f169, %f172;
	sub.f32 	%f177, %f175, %f176;
	add.f32 	%f201, %f167, %f174;
	add.f32 	%f202, %f168, %f177;
	add.s32 	%r83, %r83, 2;
$L__BB6_11:
	and.b32  	%r67, %r43, 1;
	setp.eq.b32 	%p11, %r67, 1;
	not.pred 	%p12, %p11;
	@%p12 bra 	$L__BB6_13;
	mul.lo.s32 	%r68, %r83, %r43;
	add.s32 	%r69, %r68, %r42;
	mul.wide.s32 	%rd62, %r69, 8;
	add.s64 	%rd63, %rd1, %rd62;
	ld.global.v2.f32 	{%f178, %f179}, [%rd63];
	add.s32 	%r70, %r68, %r49;
	mul.wide.u32 	%rd64, %r70, 8;
	add.s64 	%rd65, %rd1, %rd64;
	ld.global.v2.f32 	{%f180, %f181}, [%rd65];
	mul.f32 	%f182, %f179, %f181;
	fma.rn.f32 	%f183, %f178, %f180, %f182;
	mul.f32 	%f184, %f179, %f180;
	mul.f32 	%f185, %f178, %f181;
	sub.f32 	%f186, %f184, %f185;
	add.f32 	%f201, %f201, %f183;
	add.f32 	%f202, %f202, %f186;
$L__BB6_13:
	ld.param.u64 	%rd69, [_Z30row_by_row_complex_matrix_multPK6float2PS_ii_param_1];
	mad.lo.s32 	%r71, %r43, %r49, %r1;
	cvta.to.global.u64 	%rd66, %rd69;
	mul.wide.s32 	%rd67, %r71, 8;
	add.s64 	%rd68, %rd66, %rd67;
	st.global.v2.f32 	[%rd68], {%f201, %f202};
$L__BB6_14:
	ret;

}


// ===== COMPILED SASS (sm_100) =====

	.target	sm_100

	.elftype	@"ET_EXEC"


//--------------------- .note.nv.tkinfo           --------------------------
	.section	.note.nv.tkinfo,"",@"SHT_NOTE"
	.sectionflags	@"SHF_NOTE_NV_TKINFO"
	.tkinfo
        /*0018*/ 	.word	0x00000002
        /*0030*/ 	.string	""
        /*0030*/ 	.string	"ptxas"
        /*0030*/ 	.string	"Cuda compilation tools, release 13.0, V13.0.88"
        /*0030*/ 	.string	"Build cuda_13.0.r13.0/compiler.36424714_0"
        /*0030*/ 	.string	"-arch sm_100 -m 64 "



//--------------------- .note.nv.cuinfo           --------------------------
	.section	.note.nv.cuinfo,"",@"SHT_NOTE"
	.sectionflags	@"SHF_NOTE_NV_CUINFO"
        /*0018*/ 	.short	0x0002
        /*001a*/ 	.short	0x0064
        /*001c*/ 	.short	0x0082
	.zero		2


//--------------------- .nv.info                  --------------------------
	.section	.nv.info,"",@"SHT_CUDA_INFO"
	.align	4


	//----- nvinfo : EIATTR_REGCOUNT
	.align		4
        /*0000*/ 	.byte	0x04, 0x2f
        /*0002*/ 	.short	(.L_6 - .L_5)
	.align		4
.L_5:
        /*0004*/ 	.word	index@(_Z19hermitian_transposePK6float2PS_ii)
        /*0008*/ 	.word	0x0000000a


	//----- nvinfo : EIATTR_FRAME_SIZE
	.align		4
.L_6:
        /*000c*/ 	.byte	0x04, 0x11
        /*000e*/ 	.short	(.L_8 - .L_7)
	.align		4
.L_7:
        /*0010*/ 	.word	index@(_Z19hermitian_transposePK6float2PS_ii)
        /*0014*/ 	.word	0x00000000


	//----- nvinfo : EIATTR_REGCOUNT
	.align		4
.L_8:
        /*0018*/ 	.byte	0x04, 0x2f
        /*001a*/ 	.short	(.L_10 - .L_9)
	.align		4
.L_9:
        /*001c*/ 	.word	index@(_Z19complex_matrix_multPK6float2S1_PS_iii)
        /*0020*/ 	.word	0x00000020


	//----- nvinfo : EIATTR_FRAME_SIZE
	.align		4
.L_10:
        /*0024*/ 	.byte	0x04, 0x11
        /*0026*/ 	.short	(.L_12 - .L_11)
	.align		4
.L_11:
        /*0028*/ 	.word	index@(_Z19complex_matrix_multPK6float2S1_PS_iii)
        /*002c*/ 	.word	0x00000000


	//----- nvinfo : EIATTR_REGCOUNT
	.align		4
.L_12:
        /*0030*/ 	.byte	0x04, 0x2f
        /*0032*/ 	.short	(.L_14 - .L_13)
	.align		4
.L_13:
        /*0034*/ 	.word	index@(_Z8choleskyP6float2iiS0_)
        /*0038*/ 	.word	0x0000001e


	//----- nvinfo : EIATTR_FRAME_SIZE
	.align		4
.L_14:
        /*003c*/ 	.byte	0x04, 0x11
        /*003e*/ 	.short	(.L_16 - .L_15)
	.align		4
.L_15:
        /*0040*/ 	.word	index@($__internal_3_$__cuda_sm3x_div_rn_noftz_f32_slowpath)
        /*0044*/ 	.word	0x00000038


	//----- nvinfo : EIATTR_FRAME_SIZE
	.align		4
.L_16:
        /*0048*/ 	.byte	0x04, 0x11
        /*004a*/ 	.short	(.L_18 - .L_17)
	.align		4
.L_17:
        /*004c*/ 	.word	index@($__internal_2_$__cuda_sm20_sqrt_rn_f32_slowpath)
        /*0050*/ 	.word	0x00000038


	//----- nvinfo : EIATTR_FRAME_SIZE
	.align		4
.L_18:
        /*0054*/ 	.byte	0x04, 0x11
        /*0056*/ 	.short	(.L_20 - .L_19)
	.align		4
.L_19:
        /*0058*/ 	.word	index@($__internal_1_$__cuda_sm20_rcp_rn_f32_slowpath)
        /*005c*/ 	.word	0x00000038


	//----- nvinfo : EIATTR_FRAME_SIZE
	.align		4
.L_20:
        /*0060*/ 	.byte	0x04, 0x11
        /*0062*/ 	.short	(.L_22 - .L_21)
	.align		4
.L_21:
        /*0064*/ 	.word	index@(_Z8choleskyP6float2iiS0_)
        /*0068*/ 	.word	0x00000038


	//----- nvinfo : EIATTR_REGCOUNT
	.align		4
.L_22:
        /*006c*/ 	.byte	0x04, 0x2f
        /*006e*/ 	.short	(.L_24 - .L_23)
	.align		4
.L_23:
        /*0070*/ 	.word	index@(_Z14cholesky_part3P6float2ii)
        /*0074*/ 	.word	0x0000001c


	//----- nvinfo : EIATTR_FRAME_SIZE
	.align		4
.L_24:
        /*0078*/ 	.byte	0x04, 0x11
        /*007a*/ 	.short	(.L_26 - .L_25)
	.align		4
.L_25:
        /*007c*/ 	.word	index@(_Z14cholesky_part3P6float2ii)
        /*0080*/ 	.word	0x00000048


	//----- nvinfo : EIATTR_REGCOUNT
	.align		4
.L_26:
        /*0084*/ 	.byte	0x04, 0x2f
        /*0086*/ 	.short	(.L_28 - .L_27)
	.align		4
.L_27:
        /*0088*/ 	.word	index@(_Z5cInv2P6float2S0_ii)
        /*008c*/ 	.word	0x00000018


	//----- nvinfo : EIATTR_FRAME_SIZE
	.align		4
.L_28:
        /*0090*/ 	.byte	0x04, 0x11
        /*0092*/ 	.short	(.L_30 - .L_29)
	.align		4
.L_29:
        /*0094*/ 	.word	index@(_Z5cInv2P6float2S0_ii)
        /*0098*/ 	.word	0x00000010


	//----- nvinfo : EIATTR_REGCOUNT
	.align		4
.L_30:
        /*009c*/ 	.byte	0x04, 0x2f
        /*009e*/ 	.short	(.L_32 - .L_31)
	.align		4
.L_31:
        /*00a0*/ 	.word	index@(_Z5cInv1P6float2S0_ii)
        /*00a4*/ 	.word	0x00000012


	//----- nvinfo : EIATTR_FRAME_SIZE
	.align		4
.L_32:
        /*00a8*/ 	.byte	0x04, 0x11
        /*00aa*/ 	.short	(.L_34 - .L_33)
	.align		4
.L_33:
        /*00ac*/ 	.word	index@($__internal_0_$__cuda_sm20_rcp_rn_f32_slowpath)
        /*00b0*/ 	.word	0x00000000


	//----- nvinfo : EIATTR_FRAME_SIZE
	.align		4
.L_34:
        /*00b4*/ 	.byte	0x04, 0x11
        /*00b6*/ 	.short	(.L_36 - .L_35)
	.align		4
.L_35:
        /*00b8*/ 	.word	index@(_Z5cInv1P6float2S0_ii)
        /*00bc*/ 	.word	0x00000000


	//----- nvinfo : EIATTR_REGCOUNT
	.align		4
.L_36:
        /*00c0*/ 	.byte	0x04, 0x2f
        /*00c2*/ 	.short	(.L_38 - .L_37)
	.align		4
.L_37:
        /*00c4*/ 	.word	index@(_Z30row_by_row_complex_matrix_multPK6float2PS_ii)
        /*00c8*/ 	.word	0x0000001f


	//----- nvinfo : EIATTR_FRAME_SIZE
	.align		4
.L_38:
        /*00cc*/ 	.byte	0x04, 0x11
        /*00ce*/ 	.short	(.L_40 - .L_39)
	.align		4
.L_39:
        /*00d0*/ 	.word	index@(_Z30row_by_row_complex_matrix_multPK6float2PS_ii)
        /*00d4*/ 	.word	0x00000000


	//----- nvinfo : EIATTR_MIN_STACK_SIZE
	.align		4
.L_40:
        /*00d8*/ 	.byte	0x04, 0x12
        /*00da*/ 	.short	(.L_42 - .L_41)
	.align		4
.L_41:
        /*00dc*/ 	.word	index@(_Z30row_by_row_complex_matrix_multPK6float2PS_ii)
        /*00e0*/ 	.word	0x00000000


	//----- nvinfo : EIATTR_MIN_STACK_SIZE
	.align		4
.L_42:
        /*00e4*/ 	.byte	0x04, 0x12
        /*00e6*/ 	.short	(.L_44 - .L_43)
	.align		4
.L_43:
        /*00e8*/ 	.word	index@(_Z5cInv1P6float2S0_ii)
        /*00ec*/ 	.word	0x00000000


	//----- nvinfo : EIATTR_MIN_STACK_SIZE
	.align		4
.L_44:
        /*00f0*/ 	.byte	0x04, 0x12
        /*00f2*/ 	.short	(.L_46 - .L_45)
	.align		4
.L_45:
        /*00f4*/ 	.word	index@(_Z5cInv2P6float2S0_ii)
        /*00f8*/ 	.word	0x00000010


	//----- nvinfo : EIATTR_MIN_STACK_SIZE
	.align		4
.L_46:
        /*00fc*/ 	.byte	0x04, 0x12
        /*00fe*/ 	.short	(.L_48 - .L_47)
	.align		4
.L_47:
        /*0100*/ 	.word	index@(_Z14cholesky_part3P6float2ii)
        /*0104*/ 	.word	0x00000048


	//----- nvinfo : EIATTR_MIN_STACK_SIZE
	.align		4
.L_48:
        /*0108*/ 	.byte	0x04, 0x12
        /*010a*/ 	.short	(.L_50 - .L_49)
	.align		4
.L_49:
        /*010c*/ 	.word	index@(_Z8choleskyP6float2iiS0_)
        /*0110*/ 	.word	0x00000038


	//----- nvinfo : EIATTR_MIN_STACK_SIZE
	.align		4
.L_50:
        /*0114*/ 	.byte	0x04, 0x12
        /*0116*/ 	.short	(.L_52 - .L_51)
	.align		4
.L_51:
        /*0118*/ 	.word	index@(_Z19complex_matrix_multPK6float2S1_PS_iii)
        /*011c*/ 	.word	0x00000000


	//----- nvinfo : EIATTR_MIN_STACK_SIZE
	.align		4
.L_52:
        /*0120*/ 	.byte	0x04, 0x12
        /*0122*/ 	.short	(.L_54 - .L_53)
	.align		4
.L_53:
        /*0124*/ 	.word	index@(_Z19hermitian_transposePK6float2PS_ii)
        /*0128*/ 	.word	0x00000000
.L_54:


//--------------------- .nv.compat                --------------------------
	.section	.nv.compat,"",@"SHT_CUDA_COMPAT_INFO"
	.align	4
        /*0000*/ 	.byte	0x02, 0x09, 0x00, 0x00, 0x02, 0x02, 0x01, 0x00, 0x02, 0x05, 0x05, 0x00, 0x03, 0x07, 0x01, 0x01
        /*0010*/ 	.byte	0x02, 0x03, 0x00, 0x00, 0x02, 0x06, 0x01, 0x00, 0x04, 0x0b, 0x08, 0x00, 0x01, 0x00, 0x00, 0x00
        /*0020*/ 	.byte	0x00, 0x00, 0x00, 0x00


//--------------------- .nv.info._Z30row_by_row_complex_matrix_multPK6float2PS_ii --------------------------
	.section	.nv.info._Z30row_by_row_complex_matrix_multPK6float2PS_ii,"",@"SHT_CUDA_INFO"
	.sectionflags	@""
	.align	4


	//----- nvinfo : EIATTR_CUDA_API_VERSION
	.align		4
        /*0000*/ 	.byte	0x04, 0x37
        /*0002*/ 	.short	(.L_56 - .L_55)
.L_55:
        /*0004*/ 	.word	0x00000082


	//----- nvinfo : EIATTR_KPARAM_INFO
	.align		4
.L_56:
        /*0008*/ 	.byte	0x04, 0x17
        /*000a*/ 	.short	(.L_58 - .L_57)
.L_57:
        /*000c*/ 	.word	0x00000000
        /*0010*/ 	.short	0x0003
        /*0012*/ 	.short	0x0014
        /*0014*/ 	.byte	0x00, 0xf0, 0x11, 0x00


	//----- nvinfo : EIATTR_KPARAM_INFO
	.align		4
.L_58:
        /*0018*/ 	.byte	0x04, 0x17
        /*001a*/ 	.short	(.L_60 - .L_59)
.L_59:
        /*001c*/ 	.word	0x00000000
        /*0020*/ 	.short	0x0002
        /*0022*/ 	.short	0x0010
        /*0024*/ 	.byte	0x00, 0xf0, 0x11, 0x00


	//----- nvinfo : EIATTR_KPARAM_INFO
	.align		4
.L_60:
        /*0028*/ 	.byte	0x04, 0x17
        /*002a*/ 	.short	(.L_62 - .L_61)
.L_61:
        /*002c*/ 	.word	0x00000000
        /*0030*/ 	.short	0x0001
        /*0032*/ 	.short	0x0008
        /*0034*/ 	.byte	0x00, 0xf5, 0x21, 0x00


	//----- nvinfo : EIATTR_KPARAM_INFO
	.align		4
.L_62:
        /*0038*/ 	.byte	0x04, 0x17
        /*003a*/ 	.short	(.L_64 - .L_63)
.L_63:
        /*003c*/ 	.word	0x00000000
        /*0040*/ 	.short	0x0000
        /*0042*/ 	.short	0x0000
        /*0044*/ 	.byte	0x00, 0xf5, 0x21, 0x00


	//----- nvinfo : EIATTR_SPARSE_MMA_MASK
	.align		4
.L_64:
        /*0048*/ 	.byte	0x03, 0x50
        /*004a*/ 	.short	0x0000


	//----- nvinfo : EIATTR_MAXREG_COUNT
	.align		4
        /*004c*/ 	.byte	0x03, 0x1b
        /*004e*/ 	.short	0x00ff


	//----- nvinfo : EIATTR_MERCURY_ISA_VERSION
	.align		4
        /*0050*/ 	.byte	0x03, 0x5f
        /*0052*/ 	.short	0x0101


	//----- nvinfo : EIATTR_VRC_CTA_INIT_COUNT
	.align		4
        /*0054*/ 	.byte	0x02, 0x4a
	.zero		1
	.zero		1


	//----- nvinfo : EIATTR_EXIT_INSTR_OFFSETS
	.align		4
        /*0058*/ 	.byte	0x04, 0x1c
        /*005a*/ 	.short	(.L_66 - .L_65)


	//   ....[0]....
.L_65:
        /*005c*/ 	.word	0x000000d0


	//   ....[1]....
        /*0060*/ 	.word	0x00000100


	//   ....[2]....
        /*0064*/ 	.word	0x00001280


	//----- nvinfo : EIATTR_CBANK_PARAM_SIZE
	.align		4
.L_66:
        /*0068*/ 	.byte	0x03, 0x19
        /*006a*/ 	.short	0x0018


	//----- nvinfo : EIATTR_PARAM_CBANK
	.align		4
        /*006c*/ 	.byte	0x04, 0x0a
        /*006e*/ 	.short	(.L_68 - .L_67)
	.align		4
.L_67:
        /*0070*/ 	.word	index@(.nv.constant0._Z30row_by_row_complex_matrix_multPK6float2PS_ii)
        /*0074*/ 	.short	0x0380
        /*0076*/ 	.short	0x0018


	//----- nvinfo : EIATTR_SW_WAR
	.align		4
.L_68:
        /*0078*/ 	.byte	0x04, 0x36
        /*007a*/ 	.short	(.L_70 - .L_69)
.L_69:
        /*007c*/ 	.word	0x00000008
.L_70:


//--------------------- .nv.info._Z5cInv1P6float2S0_ii --------------------------
	.section	.nv.info._Z5cInv1P6float2S0_ii,"",@"SHT_CUDA_INFO"
	.sectionflags	@""
	.align	4


	//----- nvinfo : EIATTR_CUDA_API_VERSION
	.align		4
        /*0000*/ 	.byte	0x04, 0x37
        /*0002*/ 	.short	(.L_72 - .L_71)
.L_71:
        /*0004*/ 	.word	0x00000082


	//----- nvinfo : EIATTR_KPARAM_INFO
	.align		4
.L_72:
        /*0008*/ 	.byte	0x04, 0x17
        /*000a*/ 	.short	(.L_74 - .L_73)
.L_73:
        /*000c*/ 	.word	0x00000000
        /*0010*/ 	.short	0x0003
        /*0012*/ 	.short	0x0014
        /*0014*/ 	.byte	0x00, 0xf0, 0x11, 0x00


	//----- nvinfo : EIATTR_KPARAM_INFO
	.align		4
.L_74:
        /*0018*/ 	.byte	0x04, 0x17
        /*001a*/ 	.short	(.L_76 - .L_75)
.L_75:
        /*001c*/ 	.word	0x00000000
        /*0020*/ 	.short	0x0002
        /*0022*/ 	.short	0x0010
        /*0024*/ 	.byte	0x00, 0xf0, 0x11, 0x00


	//----- nvinfo : EIATTR_KPARAM_INFO
	.align		4
.L_76:
        /*0028*/ 	.byte	0x04, 0x17
        /*002a*/ 	.short	(.L_78 - .L_77)
.L_77:
        /*002c*/ 	.word	0x00000000
        /*0030*/ 	.short	0x0001
        /*0032*/ 	.short	0x0008
        /*0034*/ 	.byte	0x00, 0xf5, 0x21, 0x00


	//----- nvinfo : EIATTR_KPARAM_INFO
	.align		4
.L_78:
        /*0038*/ 	.byte	0x04, 0x17
        /*003a*/ 	.short	(.L_80 - .L_79)
.L_79:
        /*003c*/ 	.word	0x00000000
        /*0040*/ 	.short	0x0000
        /*0042*/ 	.short	0x0000
        /*0044*/ 	.byte	0x00, 0xf5, 0x21, 0x00


	//----- nvinfo : EIATTR_SPARSE_MMA_MASK
	.align		4
.L_80:
        /*0048*/ 	.byte	0x03, 0x50
        /*004a*/ 	.short	0x0000


	//----- nvinfo : EIATTR_MAXREG_COUNT
	.align		4
        /*004c*/ 	.byte	0x03, 0x1b
        /*004e*/ 	.short	0x00ff


	//----- nvinfo : EIATTR_MERCURY_ISA_VERSION
	.align		4
        /*0050*/ 	.byte	0x03, 0x5f
        /*0052*/ 	.short	0x0101


	//----- nvinfo : EIATTR_VRC_CTA_INIT_COUNT
	.align		4
        /*0054*/ 	.byte	0x02, 0x4a
	.zero		1
	.zero		1


	//----- nvinfo : EIATTR_EXIT_INSTR_OFFSETS
	.align		4
        /*0058*/ 	.byte	0x04, 0x1c
        /*005a*/ 	.short	(.L_82 - .L_81)


	//   ....[0]....
.L_81:
        /*005c*/ 	.word	0x000003b0


	//----- nvinfo : EIATTR_CRS_STACK_SIZE
	.align		4
.L_82:
        /*0060*/ 	.byte	0x04, 0x1e
        /*0062*/ 	.short	(.L_84 - .L_83)
.L_83:
        /*0064*/ 	.word	0x00000000


	//----- nvinfo : EIATTR_CBANK_PARAM_SIZE
	.align		4
.L_84:
        /*0068*/ 	.byte	0x03, 0x19
        /*006a*/ 	.short	0x0018


	//----- nvinfo : EIATTR_PARAM_CBANK
	.align		4
        /*006c*/ 	.byte	0x04, 0x0a
        /*006e*/ 	.short	(.L_86 - .L_85)
	.align		4
.L_85:
        /*0070*/ 	.word	index@(.nv.constant0._Z5cInv1P6float2S0_ii)
        /*0074*/ 	.short	0x0380
        /*0076*/ 	.short	0x0018


	//----- nvinfo : EIATTR_SW_WAR
	.align		4
.L_86:
        /*0078*/ 	.byte	0x04, 0x36
        /*007a*/ 	.short	(.L_88 - .L_87)
.L_87:
        /*007c*/ 	.word	0x00000008
.L_88:


//--------------------- .nv.info._Z5cInv2P6float2S0_ii --------------------------
	.section	.nv.info._Z5cInv2P6float2S0_ii,"",@"SHT_CUDA_INFO"
	.sectionflags	@""
	.align	4


	//----- nvinfo : EIATTR_CUDA_API_VERSION
	.align		4
        /*0000*/ 	.byte	0x04, 0x37
        /*0002*/ 	.short	(.L_90 - .L_89)
.L_89:
        /*0004*/ 	.word	0x00000082


	//----- nvinfo : EIATTR_KPARAM_INFO
	.align		4
.L_90:
        /*0008*/ 	.byte	0x04, 0x17
        /*000a*/ 	.short	(.L_92 - .L_91)
.L_91:
        /*000c*/ 	.word	0x00000000
        /*0010*/ 	.short	0x0003
        /*0012*/ 	.short	0x0014
        /*0014*/ 	.byte	0x00, 0xf0, 0x11, 0x00


	//----- nvinfo : EIATTR_KPARAM_INFO
	.align		4
.L_92:
        /*0018*/ 	.byte	0x04, 0x17
        /*001a*/ 	.short	(.L_94 - .L_93)
.L_93:
        /*001c*/ 	.word	0x00000000
        /*0020*/ 	.short	0x0002
        /*0022*/ 	.short	0x0010
        /*0024*/ 	.byte	0x00, 0xf0, 0x11, 0x00


	//----- nvinfo : EIATTR_KPARAM_INFO
	.align		4
.L_94:
        /*0028*/ 	.byte	0x04, 0x17
        /*002a*/ 	.short	(.L_96 - .L_95)
.L_95:
        /*002c*/ 	.word	0x00000000
        /*0030*/ 	.short	0x0001
        /*0032*/ 	.short	0x0008
        /*0034*/ 	.byte	0x00, 0xf5, 0x21, 0x00


	//----- nvinfo : EIATTR_KPARAM_INFO
	.align		4
.L_96:
        /*0038*/ 	.byte	0x04, 0x17
        /*003a*/ 	.short	(.L_98 - .L_97)
.L_97:
        /*003c*/ 	.word	0x00000000
        /*0040*/ 	.short	0x0000
        /*0042*/ 	.short	0x0000
        /*0044*/ 	.byte	0x00, 0xf5, 0x21, 0x00


	//----- nvinfo : EIATTR_SPARSE_MMA_MASK
	.align		4
.L_98:
        /*0048*/ 	.byte	0x03, 0x50
        /*004a*/ 	.short	0x0000


	//----- nvinfo : EIATTR_MAXREG_COUNT
	.align		4
        /*004c*/ 	.byte	0x03, 0x1b
        /*004e*/ 	.short	0x00ff


	//----- nvinfo : EIATTR_EXTERNS
	.align		4
        /*0050*/ 	.byte	0x04, 0x0f
        /*0052*/ 	.short	(.L_100 - .L_99)


	//   ....[0]....
	.align		4
.L_99:
        /*0054*/ 	.word	index@(vprintf)


	//----- nvinfo : EIATTR_MERCURY_ISA_VERSION
	.align		4
.L_100:
        /*0058*/ 	.byte	0x03, 0x5f
        /*005a*/ 	.short	0x0101


	//----- nvinfo : EIATTR_VRC_CTA_INIT_COUNT
	.align		4
        /*005c*/ 	.byte	0x02, 0x4a
	.zero		1
	.zero		1


	//----- nvinfo : EIATTR_SYSCALL_OFFSETS
	.align		4
        /*0060*/ 	.byte	0x04, 0x46
        /*0062*/ 	.short	(.L_102 - .L_101)


	//   ....[0]....
.L_101:
        /*0064*/ 	.word	0x000001b0


	//----- nvinfo : EIATTR_EXIT_INSTR_OFFSETS
	.align		4
.L_102:
        /*0068*/ 	.byte	0x04, 0x1c
        /*006a*/ 	.short	(.L_104 - .L_103)


	//   ....[0]....
.L_103:
        /*006c*/ 	.word	0x00000110


	//   ....[1]....
        /*0070*/ 	.word	0x000002f0


	//----- nvinfo : EIATTR_CRS_STACK_SIZE
	.align		4
.L_104:
        /*0074*/ 	.byte	0x04, 0x1e
        /*0076*/ 	.short	(.L_106 - .L_105)
.L_105:
        /*0078*/ 	.word	0x00000000


	//----- nvinfo : EIATTR_CBANK_PARAM_SIZE
	.align		4
.L_106:
        /*007c*/ 	.byte	0x03, 0x19
        /*007e*/ 	.short	0x0018


	//----- nvinfo : EIATTR_PARAM_CBANK
	.align		4
        /*0080*/ 	.byte	0x04, 0x0a
        /*0082*/ 	.short	(.L_108 - .L_107)
	.align		4
.L_107:
        /*0084*/ 	.word	index@(.nv.constant0._Z5cInv2P6float2S0_ii)
        /*0088*/ 	.short	0x0380
        /*008a*/ 	.short	0x0018


	//----- nvinfo : EIATTR_SW_WAR
	.align		4
.L_108:
        /*008c*/ 	.byte	0x04, 0x36
        /*008e*/ 	.short	(.L_110 - .L_109)
.L_109:
        /*0090*/ 	.word	0x00000008
.L_110:


//--------------------- .nv.info._Z14cholesky_part3P6float2ii --------------------------
	.section	.nv.info._Z14cholesky_part3P6float2ii,"",@"SHT_CUDA_INFO"
	.sectionflags	@""
	.align	4


	//----- nvinfo : EIATTR_CUDA_API_VERSION
	.align		4
        /*0000*/ 	.byte	0x04, 0x37
        /*0002*/ 	.short	(.L_112 - .L_111)
.L_111:
        /*0004*/ 	.word	0x00000082


	//----- nvinfo : EIATTR_KPARAM_INFO
	.align		4
.L_112:
        /*0008*/ 	.byte	0x04, 0x17
        /*000a*/ 	.short	(.L_114 - .L_113)
.L_113:
        /*000c*/ 	.word	0x00000000
        /*0010*/ 	.short	0x0002
        /*0012*/ 	.short	0x000c
        /*0014*/ 	.byte	0x00, 0xf0, 0x11, 0x00


	//----- nvinfo : EIATTR_KPARAM_INFO
	.align		4
.L_114:
        /*0018*/ 	.byte	0x04, 0x17
        /*001a*/ 	.short	(.L_116 - .L_115)
.L_115:
        /*001c*/ 	.word	0x00000000
        /*0020*/ 	.short	0x0001
        /*0022*/ 	.short	0x0008
        /*0024*/ 	.byte	0x00, 0xf0, 0x11, 0x00


	//----- nvinfo : EIATTR_KPARAM_INFO
	.align		4
.L_116:
        /*0028*/ 	.byte	0x04, 0x17
        /*002a*/ 	.short	(.L_118 - .L_117)
.L_117:
        /*002c*/ 	.word	0x00000000
        /*0030*/ 	.short	0x0000
        /*0032*/ 	.short	0x0000
        /*0034*/ 	.byte	0x00, 0xf5, 0x21, 0x00


	//----- nvinfo : EIATTR_SPARSE_MMA_MASK
	.align		4
.L_118:
        /*0038*/ 	.byte	0x03, 0x50
        /*003a*/ 	.short	0x0000


	//----- nvinfo : EIATTR_MAXREG_COUNT
	.align		4
        /*003c*/ 	.byte	0x03, 0x1b
        /*003e*/ 	.short	0x00ff


	//----- nvinfo : EIATTR_EXTERNS
	.align		4
        /*0040*/ 	.byte	0x04, 0x0f
        /*0042*/ 	.short	(.L_120 - .L_119)


	//   ....[0]....
	.align		4
.L_119:
        /*0044*/ 	.word	index@(vprintf)


	//----- nvinfo : EIATTR_MERCURY_ISA_VERSION
	.align		4
.L_120:
        /*0048*/ 	.byte	0x03, 0x5f
        /*004a*/ 	.short	0x0101


	//----- nvinfo : EIATTR_VRC_CTA_INIT_COUNT
	.align		4
        /*004c*/ 	.byte	0x02, 0x4a
	.zero		1
	.zero		1


	//----- nvinfo : EIATTR_SYSCALL_OFFSETS
	.align		4
        /*0050*/ 	.byte	0x04, 0x46
        /*0052*/ 	.short	(.L_122 - .L_121)


	//   ....[0]....
.L_121:
        /*0054*/ 	.word	0x000003b0


	//----- nvinfo : EIATTR_EXIT_INSTR_OFFSETS
	.align		4
.L_122:
        /*0058*/ 	.byte	0x04, 0x1c
        /*005a*/ 	.short	(.L_124 - .L_123)


	//   ....[0]....
.L_123:
        /*005c*/ 	.word	0x000003c0


	//----- nvinfo : EIATTR_CBANK_PARAM_SIZE
	.align		4
.L_124:
        /*0060*/ 	.byte	0x03, 0x19
        /*0062*/ 	.short	0x0010


	//----- nvinfo : EIATTR_PARAM_CBANK
	.align		4
        /*0064*/ 	.byte	0x04, 0x0a
        /*0066*/ 	.short	(.L_126 - .L_125)
	.align		4
.L_125:
        /*0068*/ 	.word	index@(.nv.constant0._Z14cholesky_part3P6float2ii)
        /*006c*/ 	.short	0x0380
        /*006e*/ 	.short	0x0010


	//----- nvinfo : EIATTR_SW_WAR
	.align		4
.L_126:
        /*0070*/ 	.byte	0x04, 0x36
        /*0072*/ 	.short	(.L_128 - .L_127)
.L_127:
        /*0074*/ 	.word	0x00000008
.L_128:


//--------------------- .nv.info._Z8choleskyP6float2iiS0_ --------------------------
	.section	.nv.info._Z8choleskyP6float2iiS0_,"",@"SHT_CUDA_INFO"
	.sectionflags	@""
	.align	4


	//----- nvinfo : EIATTR_CUDA_API_VERSION
	.align		4
        /*0000*/ 	.byte	0x04, 0x37
        /*0002*/ 	.short	(.L_130 - .L_129)
.L_129:
        /*0004*/ 	.word	0x00000082


	//----- nvinfo : EIATTR_KPARAM_INFO
	.align		4
.L_130:
        /*0008*/ 	.byte	0x04, 0x17
        /*000a*/ 	.short	(.L_132 - .L_131)
.L_131:
        /*000c*/ 	.word	0x00000000
        /*0010*/ 	.short	0x0003
        /*0012*/ 	.short	0x0010
        /*0014*/ 	.byte	0x00, 0xf5, 0x21, 0x00


	//----- nvinfo : EIATTR_KPARAM_INFO
	.align		4
.L_132:
        /*0018*/ 	.byte	0x04, 0x17
        /*001a*/ 	.short	(.L_134 - .L_133)
.L_133:
        /*001c*/ 	.word	0x00000000
        /*0020*/ 	.short	0x0002
        /*0022*/ 	.short	0x000c
        /*0024*/ 	.byte	0x00, 0xf0, 0x11, 0x00


	//----- nvinfo : EIATTR_KPARAM_INFO
	.align		4
.L_134:
        /*0028*/ 	.byte	0x04, 0x17
        /*002a*/ 	.short	(.L_136 - .L_135)
.L_135:
        /*002c*/ 	.word	0x00000000
        /*0030*/ 	.short	0x0001
        /*0032*/ 	.short	0x0008
        /*0034*/ 	.byte	0x00, 0xf0, 0x11, 0x00


	//----- nvinfo : EIATTR_KPARAM_INFO
	.align		4
.L_136:
        /*0038*/ 	.byte	0x04, 0x17
        /*003a*/ 	.short	(.L_138 - .L_137)
.L_137:
        /*003c*/ 	.word	0x00000000
        /*0040*/ 	.short	0x0000
        /*0042*/ 	.short	0x0000
        /*0044*/ 	.byte	0x00, 0xf5, 0x21, 0x00


	//----- nvinfo : EIATTR_SPARSE_MMA_MASK
	.align		4
.L_138:
        /*0048*/ 	.byte	0x03, 0x50
        /*004a*/ 	.short	0x0000


	//----- nvinfo : EIATTR_MAXREG_COUNT
	.align		4
        /*004c*/ 	.byte	0x03, 0x1b
        /*004e*/ 	.short	0x00ff


	//----- nvinfo : EIATTR_NUM_BARRIERS
	.align		4
        /*0050*/ 	.byte	0x02, 0x4c
        /*0052*/ 	.byte	0x01
	.zero		1


	//----- nvinfo : EIATTR_EXTERNS
	.align		4
        /*0054*/ 	.byte	0x04, 0x0f
        /*0056*/ 	.short	(.L_140 - .L_139)


	//   ....[0]....
	.align		4
.L_139:
        /*0058*/ 	.word	index@(vprintf)


	//----- nvinfo : EIATTR_MERCURY_ISA_VERSION
	.align		4
.L_140:
        /*005c*/ 	.byte	0x03, 0x5f
        /*005e*/ 	.short	0x0101


	//----- nvinfo : EIATTR_VRC_CTA_INIT_COUNT
	.align		4
        /*0060*/ 	.byte	0x02, 0x4a
	.zero		1
	.zero		1


	//----- nvinfo : EIATTR_SYSCALL_OFFSETS
	.align		4
        /*0064*/ 	.byte	0x04, 0x46
        /*0066*/ 	.short	(.L_142 - .L_141)


	//   ....[0]....
.L_141:
        /*0068*/ 	.word	0x00001270


	//   ....[1]....
        /*006c*/ 	.word	0x00001700


	//----- nvinfo : EIATTR_EXIT_INSTR_OFFSETS
	.align		4
.L_142:
        /*0070*/ 	.byte	0x04, 0x1c
        /*0072*/ 	.short	(.L_144 - .L_143)


	//   ....[0]....
.L_143:
        /*0074*/ 	.word	0x00001710


	//----- nvinfo : EIATTR_CRS_STACK_SIZE
	.align		4
.L_144:
        /*0078*/ 	.byte	0x04, 0x1e
        /*007a*/ 	.short	(.L_146 - .L_145)
.L_145:
        /*007c*/ 	.word	0x00000000


	//----- nvinfo : EIATTR_CBANK_PARAM_SIZE
	.align		4
.L_146:
        /*0080*/ 	.byte	0x03, 0x19
        /*0082*/ 	.short	0x0018


	//----- nvinfo : EIATTR_PARAM_CBANK
	.align		4
        /*0084*/ 	.byte	0x04, 0x0a
        /*0086*/ 	.short	(.L_148 - .L_147)
	.align		4
.L_147:
        /*0088*/ 	.word	index@(.nv.constant0._Z8choleskyP6float2iiS0_)
        /*008c*/ 	.short	0x0380
        /*008e*/ 	.short	0x0018


	//----- nvinfo : EIATTR_SW_WAR
	.align		4
.L_148:
        /*0090*/ 	.byte	0x04, 0x36
        /*0092*/ 	.short	(.L_150 - .L_149)
.L_149:
        /*0094*/ 	.word	0x00000008
.L_150:


//--------------------- .nv.info._Z19complex_matrix_multPK6float2S1_PS_iii --------------------------
	.section	.nv.info._Z19complex_matrix_multPK6float2S1_PS_iii,"",@"SHT_CUDA_INFO"
	.sectionflags	@""
	.align	4


	//----- nvinfo : EIATTR_CUDA_API_VERSION
	.align		4
        /*0000*/ 	.byte	0x04, 0x37
        /*0002*/ 	.short	(.L_152 - .L_151)
.L_151:
        /*0004*/ 	.word	0x00000082


	//----- nvinfo : EIATTR_KPARAM_INFO
	.align		4
.L_152:
        /*0008*/ 	.byte	0x04, 0x17
        /*000a*/ 	.short	(.L_154 - .L_153)
.L_153:
        /*000c*/ 	.word	0x00000000
        /*0010*/ 	.short	0x0005
        /*0012*/ 	.short	0x0020
        /*0014*/ 	.byte	0x00, 0xf0, 0x11, 0x00


	//----- nvinfo : EIATTR_KPARAM_INFO
	.align		4
.L_154:
        /*0018*/ 	.byte	0x04, 0x17
        /*001a*/ 	.short	(.L_156 - .L_155)
.L_155:
        /*001c*/ 	.word	0x00000000
        /*0020*/ 	.short	0x0004
        /*0022*/ 	.short	0x001c
        /*0024*/ 	.byte	0x00, 0xf0, 0x11, 0x00


	//----- nvinfo : EIATTR_KPARAM_INFO
	.align		4
.L_156:
        /*0028*/ 	.byte	0x04, 0x17
        /*002a*/ 	.short	(.L_158 - .L_157)
.L_157:
        /*002c*/ 	.word	0x00000000
        /*0030*/ 	.short	0x0003
        /*0032*/ 	.short	0x0018
        /*0034*/ 	.byte	0x00, 0xf0, 0x11, 0x00


	//----- nvinfo : EIATTR_KPARAM_INFO
	.align		4
.L_158:
        /*0038*/ 	.byte	0x04, 0x17
        /*003a*/ 	.short	(.L_160 - .L_159)
.L_159:
        /*003c*/ 	.word	0x00000000
        /*0040*/ 	.short	0x0002
        /*0042*/ 	.short	0x0010
        /*0044*/ 	.byte	0x00, 0xf5, 0x21, 0x00


	//----- nvinfo : EIATTR_KPARAM_INFO
	.align		4
.L_160:
        /*0048*/ 	.byte	0x04, 0x17
        /*004a*/ 	.short	(.L_162 - .L_161)
.L_161:
        /*004c*/ 	.word	0x00000000
        /*0050*/ 	.short	0x0001
        /*0052*/ 	.short	0x0008
        /*0054*/ 	.byte	0x00, 0xf5, 0x21, 0x00


	//----- nvinfo : EIATTR_KPARAM_INFO
	.align		4
.L_162:
        /*0058*/ 	.byte	0x04, 0x17
        /*005a*/ 	.short	(.L_164 - .L_163)
.L_163:
        /*005c*/ 	.word	0x00000000
        /*0060*/ 	.short	0x0000
        /*0062*/ 	.short	0x0000
        /*0064*/ 	.byte	0x00, 0xf5, 0x21, 0x00


	//----- nvinfo : EIATTR_SPARSE_MMA_MASK
	.align		4
.L_164:
        /*0068*/ 	.byte	0x03, 0x50
        /*006a*/ 	.short	0x0000


	//----- nvinfo : EIATTR_MAXREG_COUNT
	.align		4
        /*006c*/ 	.byte	0x03, 0x1b
        /*006e*/ 	.short	0x00ff


	//----- nvinfo : EIATTR_MERCURY_ISA_VERSION
	.align		4
        /*0070*/ 	.byte	0x03, 0x5f
        /*0072*/ 	.short	0x0101


	//----- nvinfo : EIATTR_VRC_CTA_INIT_COUNT
	.align		4
        /*0074*/ 	.byte	0x02, 0x4a
	.zero		1
	.zero		1


	//----- nvinfo : EIATTR_EXIT_INSTR_OFFSETS
	.align		4
        /*0078*/ 	.byte	0x04, 0x1c
        /*007a*/ 	.short	(.L_166 - .L_165)


	//   ....[0]....
.L_165:
        /*007c*/ 	.word	0x000000d0


	//   ....[1]....
        /*0080*/ 	.word	0x00000da0


	//----- nvinfo : EIATTR_CBANK_PARAM_SIZE
	.align		4
.L_166:
        /*0084*/ 	.byte	0x03, 0x19
        /*0086*/ 	.short	0x0024


	//----- nvinfo : EIATTR_PARAM_CBANK
	.align		4
        /*0088*/ 	.byte	0x04, 0x0a
        /*008a*/ 	.short	(.L_168 - .L_167)
	.align		4
.L_167:
        /*008c*/ 	.word	index@(.nv.constant0._Z19complex_matrix_multPK6float2S1_PS_iii)
        /*0090*/ 	.short	0x0380
        /*0092*/ 	.short	0x0024


	//----- nvinfo : EIATTR_SW_WAR
	.align		4
.L_168:
        /*0094*/ 	.byte	0x04, 0x36
        /*0096*/ 	.short	(.L_170 - .L_169)
.L_169:
        /*0098*/ 	.word	0x00000008
.L_170:


//--------------------- .nv.info._Z19hermitian_transposePK6float2PS_ii --------------------------
	.section	.nv.info._Z19hermitian_transposePK6float2PS_ii,"",@"SHT_CUDA_INFO"
	.sectionflags	@""
	.align	4


	//----- nvinfo : EIATTR_CUDA_API_VERSION
	.align		4
        /*0000*/ 	.byte	0x04, 0x37
        /*0002*/ 	.short	(.L_172 - .L_171)
.L_171:
        /*0004*/ 	.word	0x00000082


	//----- nvinfo : EIATTR_KPARAM_INFO
	.align		4
.L_172:
        /*0008*/ 	.byte	0x04, 0x17
        /*000a*/ 	.short	(.L_174 - .L_173)
.L_173:
        /*000c*/ 	.word	0x00000000
        /*0010*/ 	.short	0x0003
        /*0012*/ 	.short	0x0014
        /*0014*/ 	.byte	0x00, 0xf0, 0x11, 0x00


	//----- nvinfo : EIATTR_KPARAM_INFO
	.align		4
.L_174:
        /*0018*/ 	.byte	0x04, 0x17
        /*001a*/ 	.short	(.L_176 - .L_175)
.L_175:
        /*001c*/ 	.word	0x00000000
        /*0020*/ 	.short	0x0002
        /*0022*/ 	.short	0x0010
        /*0024*/ 	.byte	0x00, 0xf0, 0x11, 0x00


	//----- nvinfo : EIATTR_KPARAM_INFO
	.align		4
.L_176:
        /*0028*/ 	.byte	0x04, 0x17
        /*002a*/ 	.short	(.L_178 - .L_177)
.L_177:
        /*002c*/ 	.word	0x00000000
        /*0030*/ 	.short	0x0001
        /*0032*/ 	.short	0x0008
        /*0034*/ 	.byte	0x00, 0xf5, 0x21, 0x00


	//----- nvinfo : EIATTR_KPARAM_INFO
	.align		4
.L_178:
        /*0038*/ 	.byte	0x04, 0x17
        /*003a*/ 	.short	(.L_180 - .L_179)
.L_179:
        /*003c*/ 	.word	0x00000000
        /*0040*/ 	.short	0x0000
        /*0042*/ 	.short	0x0000
        /*0044*/ 	.byte	0x00, 0xf5, 0x21, 0x00


	//----- nvinfo : EIATTR_SPARSE_MMA_MASK
	.align		4
.L_180:
        /*0048*/ 	.byte	0x03, 0x50
        /*004a*/ 	.short	0x0000


	//----- nvinfo : EIATTR_MAXREG_COUNT
	.align		4
        /*004c*/ 	.byte	0x03, 0x1b
        /*004e*/ 	.short	0x00ff


	//----- nvinfo : EIATTR_MERCURY_ISA_VERSION
	.align		4
        /*0050*/ 	.byte	0x03, 0x5f
        /*0052*/ 	.short	0x0101


	//----- nvinfo : EIATTR_VRC_CTA_INIT_COUNT
	.align		4
        /*0054*/ 	.byte	0x02, 0x4a
	.zero		1
	.zero		1


	//----- nvinfo : EIATTR_EXIT_INSTR_OFFSETS
	.align		4
        /*0058*/ 	.byte	0x04, 0x1c
        /*005a*/ 	.short	(.L_182 - .L_181)


	//   ....[0]....
.L_181:
        /*005c*/ 	.word	0x000000c0


	//   ....[1]....
        /*0060*/ 	.word	0x00000170


	//----- nvinfo : EIATTR_CBANK_PARAM_SIZE
	.align		4
.L_182:
        /*0064*/ 	.byte	0x03, 0x19
        /*0066*/ 	.short	0x0018


	//----- nvinfo : EIATTR_PARAM_CBANK
	.align		4
        /*0068*/ 	.byte	0x04, 0x0a
        /*006a*/ 	.short	(.L_184 - .L_183)
	.align		4
.L_183:
        /*006c*/ 	.word	index@(.nv.constant0._Z19hermitian_transposePK6float2PS_ii)
        /*0070*/ 	.short	0x0380
        /*0072*/ 	.short	0x0018


	//----- nvinfo : EIATTR_SW_WAR
	.align		4
.L_184:
        /*0074*/ 	.byte	0x04, 0x36
        /*0076*/ 	.short	(.L_186 - .L_185)
.L_185:
        /*0078*/ 	.word	0x00000008
.L_186:


//--------------------- .nv.callgraph             --------------------------
	.section	.nv.callgraph,"",@"SHT_CUDA_CALLGRAPH"
	.align	4
	.sectionentsize	8
	.align		4
        /*0000*/ 	.word	0x00000000
	.align		4
        /*0004*/ 	.word	0xffffffff
	.align		4
        /*0008*/ 	.word	index@(_Z5cInv2P6float2S0_ii)
	.align		4
        /*000c*/ 	.word	index@(vprintf)
	.align		4
        /*0010*/ 	.word	index@(_Z14cholesky_part3P6float2ii)
	.align		4
        /*0014*/ 	.word	index@(vprintf)
	.align		4
        /*0018*/ 	.word	index@(_Z8choleskyP6float2iiS0_)
	.align		4
        /*001c*/ 	.word	index@(vprintf)
	.align		4
        /*0020*/ 	.word	0x00000000
	.align		4
        /*0024*/ 	.word	0xfffffffe
	.align		4
        /*0028*/ 	.word	0x00000000
	.align		4
        /*002c*/ 	.word	0xfffffffd
	.align		4
        /*0030*/ 	.word	0x00000000
	.align		4
        /*0034*/ 	.word	0xfffffffc


//--------------------- .nv.constant4             --------------------------
	.section	.nv.constant4,"a",@progbits
	.align	8
	.align		8
.nv.constant4:
        /*0000*/ 	.dword	$str
	.align		8
        /*0008*/ 	.dword	$str$1
	.align		8
        /*0010*/ 	.dword	$str$2
	.align		8
        /*0018*/ 	.dword	$str$3
	.align		8
        /*0020*/ 	.dword	__cudart_i2opi_f
	.align		8
        /*0028*/ 	.dword	vprintf


//--------------------- .text._Z30row_by_row_complex_matrix_multPK6float2PS_ii --------------------------
	.section	.text._Z30row_by_row_complex_matrix_multPK6float2PS_ii,"ax",@progbits
	.align	128
        .global         _Z30row_by_row_complex_matrix_multPK6float2PS_ii
        .type           _Z30row_by_row_complex_matrix_multPK6float2PS_ii,@function
        .size           _Z30row_by_row_complex_matrix_multPK6float2PS_ii,(.L_x_72 - _Z30row_by_row_complex_matrix_multPK6float2PS_ii)
        .other          _Z30row_by_row_complex_matrix_multPK6float2PS_ii,@"STO_CUDA_ENTRY STV_DEFAULT"
_Z30row_by_row_complex_matrix_multPK6float2PS_ii:
.text._Z30row_by_row_complex_matrix_multPK6float2PS_ii:
[----:B------:R-:W-:Y:S01]  /*0000*/  LDC R1, c[0x0][0x37c] ;  /* 0x0000df00ff017b82 */ /* 0x000fe20000000800 */
[----:B------:R-:W0:Y:S07]  /*0010*/  S2R R24, SR_TID.X ;  /* 0x0000000000187919 */ /* 0x000e2e0000002100 */
[----:B------:R-:W1:Y:S01]  /*0020*/  S2UR UR4, SR_CTAID.Y ;  /* 0x00000000000479c3 */ /* 0x000e620000002600 */
[----:B------:R-:W0:Y:S01]  /*0030*/  LDCU UR6, c[0x0][0x360] ;  /* 0x00006c00ff0677ac */ /* 0x000e220008000800 */
[----:B------:R-:W0:Y:S01]  /*0040*/  S2R R3, SR_CTAID.X ;  /* 0x0000000000037919 */ /* 0x000e220000002500 */
[----:B------:R-:W1:Y:S01]  /*0050*/  LDCU UR5, c[0x0][0x364] ;  /* 0x00006c80ff0577ac */ /* 0x000e620008000800 */
[----:B------:R-:W2:Y:S01]  /*0060*/  S2R R22, SR_TID.Y ;  /* 0x0000000000167919 */ /* 0x000ea20000002200 */
[----:B------:R-:W3:Y:S01]  /*0070*/  LDCU UR20, c[0x0][0x390] ;  /* 0x00007200ff1477ac */ /* 0x000ee20008000800 */
[----:B-1----:R-:W-:Y:S01]  /*0080*/  UIMAD UR5, UR5, UR4, URZ ;  /* 0x00000004050572a4 */ /* 0x002fe2000f8e02ff */
[----:B0-----:R-:W-:-:S05]  /*0090*/  IMAD R24, R3, UR6, R24 ;  /* 0x0000000603187c24 */ /* 0x001fca000f8e0218 */
[----:B--2---:R-:W-:-:S04]  /*00a0*/  IADD3 R23, PT, PT, R22, UR5, RZ ;  /* 0x0000000516177c10 */ /* 0x004fc8000fffe0ff */
[----:B------:R-:W-:-:S04]  /*00b0*/  VIMNMX R0, PT, PT, R24, R23, !PT ;  /* 0x0000001718007248 */ /* 0x000fc80007fe0100 */
[----:B---3--:R-:W-:-:S13]  /*00c0*/  ISETP.GE.AND P0, PT, R0, UR20, PT ;  /* 0x0000001400007c0c */ /* 0x008fda000bf06270 */
[----:B------:R-:W-:Y:S05]  /*00d0*/  @P0 EXIT ;  /* 0x000000000000094d */ /* 0x000fea0003800000 */
[----:B------:R-:W-:Y:S02]  /*00e0*/  ISETP.NE.AND P0, PT, R23, 0x1, PT ;  /* 0x000000011700780c */ /* 0x000fe40003f05270 */
[----:B------:R-:W-:-:S13]  /*00f0*/  ISETP.NE.AND P1, PT, R24, 0x1, PT ;  /* 0x000000011800780c */ /* 0x000fda0003f25270 */
[----:B------:R-:W-:Y:S05]  /*0100*/  @P0 EXIT P1 ;  /* 0x000000000000094d */ /* 0x000fea0000800000 */
[----:B------:R-:W-:Y:S01]  /*0110*/  UISETP.GE.U32.AND UP0, UPT, UR20, 0x8, UPT ;  /* 0x000000081400788c */ /* 0x000fe2000bf06070 */
[----:B------:R-:W-:Y:S01]  /*0120*/  CS2R R8, SRZ ;  /* 0x0000000000087805 */ /* 0x000fe2000001ff00 */
[----:B------:R-:W0:Y:S01]  /*0130*/  LDCU.64 UR10, c[0x0][0x358] ;  /* 0x00006b00ff0a77ac */ /* 0x000e220008000a00 */
[----:B------:R-:W-:-:S06]  /*0140*/  UMOV UR4, URZ ;  /* 0x000000ff00047c82 */ /* 0x000fcc0008000000 */
[----:B------:R-:W-:Y:S05]  /*0150*/  BRA.U !UP0, `(.L_x_0) ;  /* 0x0000000908487547 */ /* 0x000fea000b800000 */
[----:B------:R-:W1:Y:S01]  /*0160*/  LDCU.64 UR22, c[0x0][0x380] ;  /* 0x00007000ff1677ac */ /* 0x000e620008000a00 */
[----:B------:R-:W-:Y:S01]  /*0170*/  MOV R3, UR5 ;  /* 0x0000000500037c02 */ /* 0x000fe20008000f00 */
[----:B------:R-:W-:Y:S01]  /*0180*/  HFMA2 R9, -RZ, RZ, 0, 0 ;  /* 0x00000000ff097431 */ /* 0x000fe200000001ff */
[----:B------:R-:W-:Y:S01]  /*0190*/  MOV R2, UR20 ;  /* 0x0000001400027c02 */ /* 0x000fe20008000f00 */
[----:B------:R-:W-:Y:S02]  /*01a0*/  ULOP3.LUT UR4, UR20, 0x7ffffff8, URZ, 0xc0, !UPT ;  /* 0x7ffffff814047892 */ /* 0x000fe4000f8ec0ff */
[----:B------:R-:W-:Y:S01]  /*01b0*/  MOV R4, UR20 ;  /* 0x0000001400047c02 */ /* 0x000fe20008000f00 */
[----:B------:R-:W2:Y:S01]  /*01c0*/  LDCU UR9, c[0x0][0x394] ;  /* 0x00007280ff0977ac */ /* 0x000ea20008000800 */
[----:B------:R-:W-:Y:S02]  /*01d0*/  MOV R6, UR20 ;  /* 0x0000001400067c02 */ /* 0x000fe40008000f00 */
[----:B------:R-:W-:Y:S01]  /*01e0*/  MOV R10, UR20 ;  /* 0x00000014000a7c02 */ /* 0x000fe20008000f00 */
[----:B------:R-:W-:Y:S01]  /*01f0*/  IMAD R4, R4, 0x3, R23 ;  /* 0x0000000304047824 */ /* 0x000fe200078e0217 */
[----:B------:R-:W-:Y:S01]  /*0200*/  MOV R12, UR20 ;  /* 0x00000014000c7c02 */ /* 0x000fe20008000f00 */
[----:B------:R-:W-:Y:S01]  /*0210*/  UIADD3 UR8, UPT, UPT, -UR4, URZ, URZ ;  /* 0x000000ff04087290 */ /* 0x000fe2000fffe1ff */
[----:B------:R-:W-:-:S02]  /*0220*/  MOV R14, UR20 ;  /* 0x00000014000e7c02 */ /* 0x000fc40008000f00 */
[----:B------:R-:W-:Y:S01]  /*0230*/  IADD3 R22, PT, PT, R3, UR20, R22 ;  /* 0x0000001403167c10 */ /* 0x000fe2000fffe016 */
[--C-:B------:R-:W-:Y:S01]  /*0240*/  IMAD R7, R12, 0x6, R23.reuse ;  /* 0x000000060c077824 */ /* 0x100fe200078e0217 */
[-C--:B------:R-:W-:Y:S01]  /*0250*/  LEA R3, R2, R23.reuse, 0x1 ;  /* 0x0000001702037211 */ /* 0x080fe200078e08ff */
[--C-:B------:R-:W-:Y:S01]  /*0260*/  IMAD R2, R14, 0x7, R23.reuse ;  /* 0x000000070e027824 */ /* 0x100fe200078e0217 */
[-C--:B------:R-:W-:Y:S01]  /*0270*/  LEA R5, R6, R23.reuse, 0x2 ;  /* 0x0000001706057211 */ /* 0x080fe200078e10ff */
[----:B------:R-:W-:Y:S01]  /*0280*/  IMAD R6, R10, 0x5, R23 ;  /* 0x000000050a067824 */ /* 0x000fe200078e0217 */
[----:B------:R-:W-:Y:S01]  /*0290*/  MOV R0, R23 ;  /* 0x0000001700007202 */ /* 0x000fe20000000f00 */
[----:B-1----:R-:W-:Y:S02]  /*02a0*/  UIMAD.WIDE UR12, UR20, 0x18, UR22 ;  /* 0x00000018140c78a5 */ /* 0x002fe4000f8e0216 */
[----:B------:R-:W-:Y:S02]  /*02b0*/  UIMAD.WIDE UR14, UR20, 0x20, UR22 ;  /* 0x00000020140e78a5 */ /* 0x000fe4000f8e0216 */
[----:B--2---:R-:W-:-:S12]  /*02c0*/  UIMAD.WIDE UR16, UR20, 0x28, UR22 ;  /* 0x00000028141078a5 */ /* 0x004fd8000f8e0216 */
.L_x_1:
[----:B------:R-:W-:Y:S01]  /*02d0*/  UIMAD.WIDE UR4, UR9, 0x8, UR22 ;  /* 0x00000008090478a5 */ /* 0x000fe2000f8e0216 */
[----:B------:R-:W-:Y:S01]  /*02e0*/  MOV R13, 0x8 ;  /* 0x00000008000d7802 */ /* 0x000fe20000000f00 */
[----:B------:R-:W-:Y:S01]  /*02f0*/  UIMAD.WIDE UR6, UR20, 0x10, UR22 ;  /* 0x00000010140678a5 */ /* 0x000fe2000f8e0216 */
[----:B------:R-:W-:Y:S01]  /*0300*/  MOV R15, 0x8 ;  /* 0x00000008000f7802 */ /* 0x000fe20000000f00 */
[----:B------:R-:W-:Y:S01]  /*0310*/  UIMAD.WIDE UR18, UR20, 0x8, UR4 ;  /* 0x00000008141278a5 */ /* 0x000fe2000f8e0204 */
[----:B------:R-:W-:Y:S01]  /*0320*/  MOV R18, 0x8 ;  /* 0x0000000800127802 */ /* 0x000fe20000000f00 */
[----:B------:R-:W-:Y:S01]  /*0330*/  UIMAD.WIDE UR6, UR9, 0x8, UR6 ;  /* 0x00000008090678a5 */ /* 0x000fe2000f8e0206 */
[----:B------:R-:W-:Y:S01]  /*0340*/  MOV R10, UR4 ;  /* 0x00000004000a7c02 */ /* 0x000fe20008000f00 */
[----:B------:R-:W-:Y:S01]  /*0350*/  IMAD.WIDE.U32 R12, R0, R13, UR22 ;  /* 0x00000016000c7e25 */ /* 0x000fe2000f8e000d */
[----:B------:R-:W-:Y:S02]  /*0360*/  MOV R11, UR5 ;  /* 0x00000005000b7c02 */ /* 0x000fe40008000f00 */
[----:B------:R-:W-:Y:S01]  /*0370*/  MOV R16, UR18 ;  /* 0x0000001200107c02 */ /* 0x000fe20008000f00 */
[----:B------:R-:W-:Y:S01]  /*0380*/  IMAD.WIDE.U32 R14, R22, R15, UR22 ;  /* 0x00000016160e7e25 */ /* 0x000fe2000f8e000f */
[----:B------:R-:W-:Y:S01]  /*0390*/  MOV R17, UR19 ;  /* 0x0000001300117c02 */ /* 0x000fe20008000f00 */
[----:B0-----:R-:W2:Y:S01]  /*03a0*/  LDG.E.64 R12, desc[UR10][R12.64] ;  /* 0x0000000a0c0c7981 */ /* 0x001ea2000c1e1b00 */
[----:B------:R-:W-:Y:S01]  /*03b0*/  MOV R20, UR6 ;  /* 0x0000000600147c02 */ /* 0x000fe20008000f00 */
[----:B------:R-:W-:Y:S01]  /*03c0*/  IMAD.WIDE.U32 R18, R3, R18, UR22 ;  /* 0x0000001603127e25 */ /* 0x000fe2000f8e0012 */
[----:B------:R-:W-:Y:S01]  /*03d0*/  MOV R21, UR7 ;  /* 0x0000000700157c02 */ /* 0x000fe20008000f00 */
[----:B------:R-:W2:Y:S04]  /*03e0*/  LDG.E.64 R10, desc[UR10][R10.64] ;  /* 0x0000000a0a0a7981 */ /* 0x000ea8000c1e1b00 */
[----:B------:R-:W3:Y:S04]  /*03f0*/  LDG.E.64 R14, desc[UR10][R14.64] ;  /* 0x0000000a0e0e7981 */ /* 0x000ee8000c1e1b00 */
[----:B------:R-:W3:Y:S04]  /*0400*/  LDG.E.64 R16, desc[UR10][R16.64] ;  /* 0x0000000a10107981 */ /* 0x000ee8000c1e1b00 */
[----:B------:R-:W4:Y:S04]  /*0410*/  LDG.E.64 R18, desc[UR10][R18.64] ;  /* 0x0000000a12127981 */ /* 0x000f28000c1e1b00 */
[----:B------:R-:W4:Y:S01]  /*0420*/  LDG.E.64 R20, desc[UR10][R20.64] ;  /* 0x0000000a14147981 */ /* 0x000f22000c1e1b00 */
[----:B------:R-:W-:-:S02]  /*0430*/  UIMAD.WIDE UR6, UR9, 0x8, UR12 ;  /* 0x00000008090678a5 */ /* 0x000fc4000f8e020c */
[----:B------:R-:W-:Y:S01]  /*0440*/  UIMAD.WIDE UR18, UR9, 0x8, UR14 ;  /* 0x00000008091278a5 */ /* 0x000fe2000f8e020e */
[-C--:B--2---:R-:W-:Y:S01]  /*0450*/  FMUL R26, R10, R13.reuse ;  /* 0x0000000d0a1a7220 */ /* 0x084fe20000400000 */
[----:B------:R-:W-:-:S03]  /*0460*/  FMUL R25, R11, R13 ;  /* 0x0000000d0b197220 */ /* 0x000fc60000400000 */
[----:B------:R-:W-:Y:S01]  /*0470*/  FFMA R26, R11, R12, -R26 ;  /* 0x0000000c0b1a7223 */ /* 0x000fe2000000081a */
[-C--:B---3--:R-:W-:Y:S01]  /*0480*/  FMUL R28, R16, R15.reuse ;  /* 0x0000000f101c7220 */ /* 0x088fe20000400000 */
[----:B------:R-:W-:-:S03]  /*0490*/  FMUL R27, R17, R15 ;  /* 0x0000000f111b7220 */ /* 0x000fc60000400000 */
[----:B------:R-:W-:Y:S01]  /*04a0*/  FFMA R28, R17, R14, -R28 ;  /* 0x0000000e111c7223 */ /* 0x000fe2000000081c */
[----:B------:R-:W-:Y:S01]  /*04b0*/  MOV R17, 0x8 ;  /* 0x0000000800117802 */ /* 0x000fe20000000f00 */
[----:B------:R-:W-:Y:S01]  /*04c0*/  FFMA R25, R10, R12, R25 ;  /* 0x0000000c0a197223 */ /* 0x000fe20000000019 */
[-C--:B----4-:R-:W-:Y:S01]  /*04d0*/  FMUL R11, R21, R19.reuse ;  /* 0x00000013150b7220 */ /* 0x090fe20000400000 */
[----:B------:R-:W-:Y:S01]  /*04e0*/  FMUL R12, R20, R19 ;  /* 0x00000013140c7220 */ /* 0x000fe20000400000 */
[----:B------:R-:W-:Y:S01]  /*04f0*/  FFMA R27, R16, R14, R27 ;  /* 0x0000000e101b7223 */ /* 0x000fe2000000001b */
[----:B------:R-:W-:Y:S01]  /*0500*/  MOV R10, UR6 ;  /* 0x00000006000a7c02 */ /* 0x000fe20008000f00 */
[----:B------:R-:W-:Y:S01]  /*0510*/  FFMA R20, R20, R18, R11 ;  /* 0x0000001214147223 */ /* 0x000fe2000000000b */
[----:B------:R-:W-:Y:S01]  /*0520*/  MOV R11, UR7 ;  /* 0x00000007000b7c02 */ /* 0x000fe20008000f00 */
[----:B------:R-:W-:Y:S01]  /*0530*/  IMAD.WIDE.U32 R16, R4, R17, UR22 ;  /* 0x0000001604107e25 */ /* 0x000fe2000f8e0011 */
[----:B------:R-:W-:-:S03]  /*0540*/  MOV R14, 0x8 ;  /* 0x00000008000e7802 */ /* 0x000fc60000000f00 */
[----:B------:R-:W-:Y:S01]  /*0550*/  FFMA R21, R21, R18, -R12 ;  /* 0x0000001215157223 */ /* 0x000fe2000000080c */
[----:B------:R-:W-:Y:S01]  /*0560*/  MOV R12, UR18 ;  /* 0x00000012000c7c02 */ /* 0x000fe20008000f00 */
[----:B------:R-:W2:Y:S01]  /*0570*/  LDG.E.64 R10, desc[UR10][R10.64] ;  /* 0x0000000a0a0a7981 */ /* 0x000ea2000c1e1b00 */
[----:B------:R-:W-:Y:S01]  /*0580*/  MOV R13, UR19 ;  /* 0x00000013000d7c02 */ /* 0x000fe20008000f00 */
[----:B------:R-:W-:Y:S02]  /*0590*/  IMAD.WIDE.U32 R14, R5, R14, UR22 ;  /* 0x00000016050e7e25 */ /* 0x000fe4000f8e000e */
[----:B------:R-:W2:Y:S04]  /*05a0*/  LDG.E.64 R16, desc[UR10][R16.64] ;  /* 0x0000000a10107981 */ /* 0x000ea8000c1e1b00 */
[----:B------:R-:W3:Y:S04]  /*05b0*/  LDG.E.64 R12, desc[UR10][R12.64] ;  /* 0x0000000a0c0c7981 */ /* 0x000ee8000c1e1b00 */
[----:B------:R-:W3:Y:S01]  /*05c0*/  LDG.E.64 R14, desc[UR10][R14.64] ;  /* 0x0000000a0e0e7981 */ /* 0x000ee2000c1e1b00 */
[----:B------:R-:W-:Y:S01]  /*05d0*/  FADD R9, R26, R9 ;  /* 0x000000091a097221 */ /* 0x000fe20000000000 */
[----:B------:R-:W-:Y:S01]  /*05e0*/  UIMAD.WIDE UR6, UR9, 0x8, UR16 ;  /* 0x00000008090678a5 */ /* 0x000fe2000f8e0210 */
[----:B------:R-:W-:Y:S01]  /*05f0*/  FADD R8, R25, R8 ;  /* 0x0000000819087221 */ /* 0x000fe20000000000 */
[----:B------:R-:W-:Y:S01]  /*0600*/  MOV R19, 0x8 ;  /* 0x0000000800137802 */ /* 0x000fe20000000f00 */
[----:B------:R-:W-:-:S02]  /*0610*/  FADD R28, R9, R28 ;  /* 0x0000001c091c7221 */ /* 0x000fc40000000000 */
[----:B------:R-:W-:Y:S02]  /*0620*/  FADD R27, R8, R27 ;  /* 0x0000001b081b7221 */ /* 0x000fe40000000000 */
[----:B------:R-:W-:Y:S01]  /*0630*/  FADD R25, R28, R21 ;  /* 0x000000151c197221 */ /* 0x000fe20000000000 */
[----:B------:R-:W-:Y:S01]  /*0640*/  MOV R8, UR6 ;  /* 0x0000000600087c02 */ /* 0x000fe20008000f00 */
[----:B------:R-:W-:Y:S01]  /*0650*/  IMAD.WIDE.U32 R18, R6, R19, UR22 ;  /* 0x0000001606127e25 */ /* 0x000fe2000f8e0013 */
[----:B------:R-:W-:-:S03]  /*0660*/  MOV R9, UR7 ;  /* 0x0000000700097c02 */ /* 0x000fc60008000f00 */
[----:B------:R-:W-:Y:S01]  /*0670*/  FADD R20, R27, R20 ;  /* 0x000000141b147221 */ /* 0x000fe20000000000 */
[----:B------:R-:W-:Y:S01]  /*0680*/  UIMAD.WIDE UR6, UR20, 0x30, UR4 ;  /* 0x00000030140678a5 */ /* 0x000fe2000f8e0204 */
[----:B------:R-:W4:Y:S04]  /*0690*/  LDG.E.64 R18, desc[UR10][R18.64] ;  /* 0x0000000a12127981 */ /* 0x000f28000c1e1b00 */
[----:B------:R-:W4:Y:S01]  /*06a0*/  LDG.E.64 R8, desc[UR10][R8.64] ;  /* 0x0000000a08087981 */ /* 0x000f22000c1e1b00 */
[----:B------:R-:W-:Y:S01]  /*06b0*/  UIMAD.WIDE UR4, UR20, 0x38, UR4 ;  /* 0x00000038140478a5 */ /* 0x000fe2000f8e0204 */
[-C--:B--2---:R-:W-:Y:S01]  /*06c0*/  FMUL R21, R11, R17.reuse ;  /* 0x000000110b157220 */ /* 0x084fe20000400000 */
[----:B------:R-:W-:-:S03]  /*06d0*/  FMUL R26, R10, R17 ;  /* 0x000000110a1a7220 */ /* 0x000fc60000400000 */
[-C--:B------:R-:W-:Y:S01]  /*06e0*/  FFMA R21, R10, R16.reuse, R21 ;  /* 0x000000100a157223 */ /* 0x080fe20000000015 */
[----:B------:R-:W-:Y:S01]  /*06f0*/  FFMA R16, R11, R16, -R26 ;  /* 0x000000100b107223 */ /* 0x000fe2000000081a */
[----:B------:R-:W-:Y:S01]  /*0700*/  MOV R10, 0x8 ;  /* 0x00000008000a7802 */ /* 0x000fe20000000f00 */
[CC--:B---3--:R-:W-:Y:S01]  /*0710*/  FMUL R11, R13.reuse, R15.reuse ;  /* 0x0000000f0d0b7220 */ /* 0x0c8fe20000400000 */
[----:B------:R-:W-:Y:S01]  /*0720*/  FMUL R26, R12, R15 ;  /* 0x0000000f0c1a7220 */ /* 0x000fe20000400000 */
[----:B------:R-:W-:Y:S02]  /*0730*/  FADD R20, R20, R21 ;  /* 0x0000001514147221 */ /* 0x000fe40000000000 */
[-C--:B------:R-:W-:Y:S01]  /*0740*/  FFMA R21, R12, R14.reuse, R11 ;  /* 0x0000000e0c157223 */ /* 0x080fe2000000000b */
[----:B------:R-:W-:Y:S01]  /*0750*/  FFMA R26, R13, R14, -R26 ;  /* 0x0000000e0d1a7223 */ /* 0x000fe2000000081a */
[----:B------:R-:W-:Y:S01]  /*0760*/  IMAD.WIDE.U32 R10, R7, R10, UR22 ;  /* 0x00000016070a7e25 */ /* 0x000fe2000f8e000a */
[----:B------:R-:W-:-:S02]  /*0770*/  MOV R12, UR6 ;  /* 0x00000006000c7c02 */ /* 0x000fc40008000f00 */
[----:B------:R-:W-:Y:S02]  /*0780*/  MOV R13, UR7 ;  /* 0x00000007000d7c02 */ /* 0x000fe40008000f00 */
[----:B------:R-:W-:Y:S01]  /*0790*/  MOV R15, 0x8 ;  /* 0x00000008000f7802 */ /* 0x000fe20000000f00 */
[----:B------:R-:W2:Y:S01]  /*07a0*/  LDG.E.64 R10, desc[UR10][R10.64] ;  /* 0x0000000a0a0a7981 */ /* 0x000ea2000c1e1b00 */
[----:B------:R-:W-:Y:S01]  /*07b0*/  FADD R25, R25, R16 ;  /* 0x0000001019197221 */ /* 0x000fe20000000000 */
[----:B------:R-:W-:Y:S02]  /*07c0*/  MOV R16, UR4 ;  /* 0x0000000400107c02 */ /* 0x000fe40008000f00 */
[----:B------:R-:W2:Y:S01]  /*07d0*/  LDG.E.64 R12, desc[UR10][R12.64] ;  /* 0x0000000a0c0c7981 */ /* 0x000ea2000c1e1b00 */
[----:B------:R-:W-:Y:S01]  /*07e0*/  IMAD.WIDE.U32 R14, R2, R15, UR22 ;  /* 0x00000016020e7e25 */ /* 0x000fe2000f8e000f */
[----:B------:R-:W-:-:S05]  /*07f0*/  MOV R17, UR5 ;  /* 0x0000000500117c02 */ /* 0x000fca0008000f00 */
[----:B------:R-:W3:Y:S04]  /*0800*/  LDG.E.64 R14, desc[UR10][R14.64] ;  /* 0x0000000a0e0e7981 */ /* 0x000ee8000c1e1b00 */
[----:B------:R-:W3:Y:S01]  /*0810*/  LDG.E.64 R16, desc[UR10][R16.64] ;  /* 0x0000000a10107981 */ /* 0x000ee2000c1e1b00 */
[----:B------:R-:W-:Y:S01]  /*0820*/  FADD R20, R20, R21 ;  /* 0x0000001514147221 */ /* 0x000fe20000000000 */
[-C--:B----4-:R-:W-:Y:S01]  /*0830*/  FMUL R21, R9, R19.reuse ;  /* 0x0000001309157220 */ /* 0x090fe20000400000 */
[----:B------:R-:W-:Y:S01]  /*0840*/  FADD R25, R25, R26 ;  /* 0x0000001a19197221 */ /* 0x000fe20000000000 */
[C---:B------:R-:W-:Y:S02]  /*0850*/  FMUL R26, R8.reuse, R19 ;  /* 0x00000013081a7220 */ /* 0x040fe40000400000 */
[-C--:B------:R-:W-:Y:S01]  /*0860*/  FFMA R19, R8, R18.reuse, R21 ;  /* 0x0000001208137223 */ /* 0x080fe20000000015 */
[----:B------:R-:W-:Y:S01]  /*0870*/  MOV R8, UR20 ;  /* 0x0000001400087c02 */ /* 0x000fe20008000f00 */
[----:B------:R-:W-:-:S03]  /*0880*/  FFMA R26, R9, R18, -R26 ;  /* 0x00000012091a7223 */ /* 0x000fc6000000081a */
[C---:B------:R-:W-:Y:S02]  /*0890*/  LEA R3, R8.reuse, R3, 0x3 ;  /* 0x0000000308037211 */ /* 0x040fe400078e18ff */
[----:B------:R-:W-:Y:S01]  /*08a0*/  LEA R5, R8, R5, 0x3 ;  /* 0x0000000508057211 */ /* 0x000fe200078e18ff */
[----:B------:R-:W-:Y:S01]  /*08b0*/  UIADD3 UR8, UPT, UPT, UR8, 0x8, URZ ;  /* 0x0000000808087890 */ /* 0x000fe2000fffe0ff */
[----:B------:R-:W-:Y:S01]  /*08c0*/  FADD R25, R25, R26 ;  /* 0x0000001a19197221 */ /* 0x000fe20000000000 */
[----:B------:R-:W-:Y:S02]  /*08d0*/  FADD R19, R20, R19 ;  /* 0x0000001314137221 */ /* 0x000fe40000000000 */
[----:B------:R-:W-:Y:S01]  /*08e0*/  UISETP.NE.AND UP0, UPT, UR8, URZ, UPT ;  /* 0x000000ff0800728c */ /* 0x000fe2000bf05270 */
[----:B------:R-:W-:Y:S02]  /*08f0*/  MOV R21, UR20 ;  /* 0x0000001400157c02 */ /* 0x000fe40008000f00 */
[----:B------:R-:W-:-:S02]  /*0900*/  MOV R18, UR20 ;  /* 0x0000001400127c02 */ /* 0x000fc40008000f00 */
[C---:B------:R-:W-:Y:S02]  /*0910*/  LEA R22, R21.reuse, R22, 0x3 ;  /* 0x0000001615167211 */ /* 0x040fe400078e18ff */
[C---:B------:R-:W-:Y:S02]  /*0920*/  LEA R4, R21.reuse, R4, 0x3 ;  /* 0x0000000415047211 */ /* 0x040fe400078e18ff */
[----:B------:R-:W-:Y:S02]  /*0930*/  LEA R6, R21, R6, 0x3 ;  /* 0x0000000615067211 */ /* 0x000fe400078e18ff */
[----:B------:R-:W-:Y:S01]  /*0940*/  LEA R7, R18, R7, 0x3 ;  /* 0x0000000712077211 */ /* 0x000fe200078e18ff */
[----:B------:R-:W-:Y:S01]  /*0950*/  ULEA UR9, UR20, UR9, 0x3 ;  /* 0x0000000914097291 */ /* 0x000fe2000f8e18ff */
[-C--:B--2---:R-:W-:Y:S01]  /*0960*/  FMUL R8, R12, R11.reuse ;  /* 0x0000000b0c087220 */ /* 0x084fe20000400000 */
[----:B------:R-:W-:-:S03]  /*0970*/  FMUL R9, R13, R11 ;  /* 0x0000000b0d097220 */ /* 0x000fc60000400000 */
[-C--:B------:R-:W-:Y:S01]  /*0980*/  FFMA R8, R13, R10.reuse, -R8 ;  /* 0x0000000a0d087223 */ /* 0x080fe20000000808 */
[----:B------:R-:W-:-:S03]  /*0990*/  FFMA R12, R12, R10, R9 ;  /* 0x0000000a0c0c7223 */ /* 0x000fc60000000009 */
[----:B------:R-:W-:Y:S01]  /*09a0*/  FADD R25, R25, R8 ;  /* 0x0000000819197221 */ /* 0x000fe20000000000 */
[-C--:B---3--:R-:W-:Y:S01]  /*09b0*/  FMUL R9, R17, R15.reuse ;  /* 0x0000000f11097220 */ /* 0x088fe20000400000 */
[C---:B------:R-:W-:Y:S01]  /*09c0*/  FMUL R8, R16.reuse, R15 ;  /* 0x0000000f10087220 */ /* 0x040fe20000400000 */
[----:B------:R-:W-:Y:S01]  /*09d0*/  FADD R12, R19, R12 ;  /* 0x0000000c130c7221 */ /* 0x000fe20000000000 */
[----:B------:R-:W-:Y:S01]  /*09e0*/  MOV R11, UR20 ;  /* 0x00000014000b7c02 */ /* 0x000fe20008000f00 */
[-C--:B------:R-:W-:Y:S01]  /*09f0*/  FFMA R9, R16, R14.reuse, R9 ;  /* 0x0000000e10097223 */ /* 0x080fe20000000009 */
[----:B------:R-:W-:Y:S01]  /*0a00*/  MOV R13, UR20 ;  /* 0x00000014000d7c02 */ /* 0x000fe20008000f00 */
[----:B------:R-:W-:Y:S01]  /*0a10*/  FFMA R14, R17, R14, -R8 ;  /* 0x0000000e110e7223 */ /* 0x000fe20000000808 */
[----:B------:R-:W-:Y:S01]  /*0a20*/  LEA R2, R11, R2, 0x3 ;  /* 0x000000020b027211 */ /* 0x000fe200078e18ff */
[----:B------:R-:W-:Y:S01]  /*0a30*/  FADD R8, R12, R9 ;  /* 0x000000090c087221 */ /* 0x000fe20000000000 */
[----:B------:R-:W-:Y:S01]  /*0a40*/  LEA R0, R13, R0, 0x3 ;  /* 0x000000000d007211 */ /* 0x000fe200078e18ff */
[----:B------:R-:W-:Y:S01]  /*0a50*/  FADD R9, R25, R14 ;  /* 0x0000000e19097221 */ /* 0x000fe20000000000 */
[----:B------:R-:W-:Y:S06]  /*0a60*/  BRA.U UP0, `(.L_x_1) ;  /* 0xfffffff900187547 */ /* 0x000fec000b83ffff */
[----:B------:R-:W-:-:S12]  /*0a70*/  ULOP3.LUT UR4, UR20, 0x7ffffff8, URZ, 0xc0, !UPT ;  /* 0x7ffffff814047892 */ /* 0x000fd8000f8ec0ff */
.L_x_0:
[----:B------:R-:W-:-:S04]  /*0a80*/  ULOP3.LUT UR5, UR20, 0x7, URZ, 0xc0, !UPT ;  /* 0x0000000714057892 */ /* 0x000fc8000f8ec0ff */
[----:B------:R-:W-:-:S09]  /*0a90*/  UISETP.NE.AND UP0, UPT, UR5, URZ, UPT ;  /* 0x000000ff0500728c */ /* 0x000fd2000bf05270 */
[----:B------:R-:W-:Y:S05]  /*0aa0*/  BRA.U !UP0, `(.L_x_2) ;  /* 0x0000000508e47547 */ /* 0x000fea000b800000 */
[----:B------:R-:W-:Y:S02]  /*0ab0*/  UISETP.GE.U32.AND UP0, UPT, UR5, 0x4, UPT ;  /* 0x000000040500788c */ /* 0x000fe4000bf06070 */
[----:B------:R-:W-:-:S04]  /*0ac0*/  ULOP3.LUT UR8, UR20, 0x3, URZ, 0xc0, !UPT ;  /* 0x0000000314087892 */ /* 0x000fc8000f8ec0ff */
[----:B------:R-:W-:-:S03]  /*0ad0*/  UISETP.NE.AND UP1, UPT, UR8, URZ, UPT ;  /* 0x000000ff0800728c */ /* 0x000fc6000bf25270 */
[----:B------:R-:W-:Y:S08]  /*0ae0*/  BRA.U !UP0, `(.L_x_3) ;  /* 0x0000000108ec7547 */ /* 0x000ff0000b800000 */
[----:B------:R-:W1:Y:S01]  /*0af0*/  LDCU UR5, c[0x0][0x394] ;  /* 0x00007280ff0577ac */ /* 0x000e620008000800 */
[----:B------:R-:W-:Y:S01]  /*0b00*/  MOV R0, UR4 ;  /* 0x0000000400007c02 */ /* 0x000fe20008000f00 */
[----:B------:R-:W2:Y:S04]  /*0b10*/  LDCU.64 UR6, c[0x0][0x380] ;  /* 0x00007000ff0677ac */ /* 0x000ea80008000a00 */
[----:B------:R-:W-:-:S05]  /*0b20*/  IMAD R5, R0, UR20, R23 ;  /* 0x0000001400057c24 */ /* 0x000fca000f8e0217 */
[----:B------:R-:W-:-:S04]  /*0b30*/  IADD3 R11, PT, PT, R5, UR20, RZ ;  /* 0x00000014050b7c10 */ /* 0x000fc8000fffe0ff */
[----:B------:R-:W-:Y:S01]  /*0b40*/  IADD3 R15, PT, PT, R11, UR20, RZ ;  /* 0x000000140b0f7c10 */ /* 0x000fe2000fffe0ff */
[----:B-1----:R-:W-:Y:S01]  /*0b50*/  UIMAD UR5, UR4, UR20, UR5 ;  /* 0x00000014040572a4 */ /* 0x002fe2000f8e0205 */
[----:B--2---:R-:W-:Y:S02]  /*0b60*/  MOV R6, UR6 ;  /* 0x0000000600067c02 */ /* 0x004fe40008000f00 */
[----:B------:R-:W-:Y:S01]  /*0b70*/  MOV R7, UR7 ;  /* 0x0000000700077c02 */ /* 0x000fe20008000f00 */
[----:B------:R-:W-:-:S04]  /*0b80*/  UIMAD.WIDE UR6, UR5, 0x8, UR6 ;  /* 0x00000008050678a5 */ /* 0x000fc8000f8e0206 */
[----:B------:R-:W-:Y:S01]  /*0b90*/  UIMAD.WIDE UR12, UR20, 0x8, UR6 ;  /* 0x00000008140c78a5 */ /* 0x000fe2000f8e0206 */
[--C-:B------:R-:W-:Y:S01]  /*0ba0*/  IMAD.WIDE.U32 R4, R5, 0x8, R6.reuse ;  /* 0x0000000805047825 */ /* 0x100fe200078e0006 */
[----:B------:R-:W-:Y:S02]  /*0bb0*/  MOV R2, UR6 ;  /* 0x0000000600027c02 */ /* 0x000fe40008000f00 */
[----:B------:R-:W-:Y:S01]  /*0bc0*/  MOV R3, UR7 ;  /* 0x0000000700037c02 */ /* 0x000fe20008000f00 */
[----:B------:R-:W-:Y:S01]  /*0bd0*/  UIMAD.WIDE UR6, UR20, 0x8, UR12 ;  /* 0x00000008140678a5 */ /* 0x000fe2000f8e020c */
[----:B------:R-:W-:Y:S01]  /*0be0*/  IMAD.WIDE.U32 R10, R11, 0x8, R6 ;  /* 0x000000080b0a7825 */ /* 0x000fe200078e0006 */
[----:B------:R-:W-:Y:S01]  /*0bf0*/  MOV R12, UR12 ;  /* 0x0000000c000c7c02 */ /* 0x000fe20008000f00 */
[----:B0-----:R-:W2:Y:S01]  /*0c00*/  LDG.E.64 R4, desc[UR10][R4.64] ;  /* 0x0000000a04047981 */ /* 0x001ea2000c1e1b00 */
[----:B------:R-:W-:-:S03]  /*0c10*/  MOV R13, UR13 ;  /* 0x0000000d000d7c02 */ /* 0x000fc60008000f00 */
[----:B------:R-:W2:Y:S01]  /*0c20*/  LDG.E.64 R2, desc[UR10][R2.64] ;  /* 0x0000000a02027981 */ /* 0x000ea2000c1e1b00 */
[----:B------:R-:W-:Y:S02]  /*0c30*/  MOV R16, UR6 ;  /* 0x0000000600107c02 */ /* 0x000fe40008000f00 */
[----:B------:R-:W-:Y:S01]  /*0c40*/  MOV R17, UR7 ;  /* 0x0000000700117c02 */ /* 0x000fe20008000f00 */
[----:B------:R-:W-:Y:S02]  /*0c50*/  UIMAD.WIDE UR6, UR20, 0x8, UR6 ;  /* 0x00000008140678a5 */ /* 0x000fe4000f8e0206 */
[C---:B------:R-:W-:Y:S01]  /*0c60*/  IADD3 R19, PT, PT, R15.reuse, UR20, RZ ;  /* 0x000000140f137c10 */ /* 0x040fe2000fffe0ff */
[--C-:B------:R-:W-:Y:S01]  /*0c70*/  IMAD.WIDE.U32 R14, R15, 0x8, R6.reuse ;  /* 0x000000080f0e7825 */ /* 0x100fe200078e0006 */
[----:B------:R-:W3:Y:S04]  /*0c80*/  LDG.E.64 R10, desc[UR10][R10.64] ;  /* 0x0000000a0a0a7981 */ /* 0x000ee8000c1e1b00 */
[----:B------:R-:W3:Y:S01]  /*0c90*/  LDG.E.64 R12, desc[UR10][R12.64] ;  /* 0x0000000a0c0c7981 */ /* 0x000ee2000c1e1b00 */
[----:B------:R-:W-:Y:S01]  /*0ca0*/  IMAD.WIDE.U32 R6, R19, 0x8, R6 ;  /* 0x0000000813067825 */ /* 0x000fe200078e0006 */
[----:B------:R-:W-:-:S02]  /*0cb0*/  MOV R18, UR6 ;  /* 0x0000000600127c02 */ /* 0x000fc40008000f00 */
[----:B------:R-:W-:Y:S01]  /*0cc0*/  MOV R19, UR7 ;  /* 0x0000000700137c02 */ /* 0x000fe20008000f00 */
[----:B------:R-:W4:Y:S04]  /*0cd0*/  LDG.E.64 R14, desc[UR10][R14.64] ;  /* 0x0000000a0e0e7981 */ /* 0x000f28000c1e1b00 */
[----:B------:R-:W4:Y:S04]  /*0ce0*/  LDG.E.64 R16, desc[UR10][R16.64] ;  /* 0x0000000a10107981 */ /* 0x000f28000c1e1b00 */
[----:B------:R-:W5:Y:S04]  /*0cf0*/  LDG.E.64 R6, desc[UR10][R6.64] ;  /* 0x0000000a06067981 */ /* 0x000f68000c1e1b00 */
[----:B------:R-:W5:Y:S01]  /*0d00*/  LDG.E.64 R18, desc[UR10][R18.64] ;  /* 0x0000000a12127981 */ /* 0x000f62000c1e1b00 */
[----:B------:R-:W-:Y:S01]  /*0d10*/  UIADD3 UR4, UPT, UPT, UR4, 0x4, URZ ;  /* 0x0000000404047890 */ /* 0x000fe2000fffe0ff */
[-C--:B--2---:R-:W-:Y:S01]  /*0d20*/  FMUL R21, R3, R5.reuse ;  /* 0x0000000503157220 */ /* 0x084fe20000400000 */
[----:B------:R-:W-:-:S03]  /*0d30*/  FMUL R0, R2, R5 ;  /* 0x0000000502007220 */ /* 0x000fc60000400000 */
[-C--:B------:R-:W-:Y:S01]  /*0d40*/  FFMA R21, R2, R4.reuse, R21 ;  /* 0x0000000402157223 */ /* 0x080fe20000000015 */
[----:B------:R-:W-:-:S03]  /*0d50*/  FFMA R0, R3, R4, -R0 ;  /* 0x0000000403007223 */ /* 0x000fc60000000800 */
[----:B------:R-:W-:Y:S01]  /*0d60*/  FADD R21, R8, R21 ;  /* 0x0000001508157221 */ /* 0x000fe20000000000 */
[----:B------:R-:W-:Y:S01]  /*0d70*/  FADD R0, R9, R0 ;  /* 0x0000000009007221 */ /* 0x000fe20000000000 */
[-C--:B---3--:R-:W-:Y:S01]  /*0d80*/  FMUL R2, R12, R11.reuse ;  /* 0x0000000b0c027220 */ /* 0x088fe20000400000 */
[----:B------:R-:W-:-:S03]  /*0d90*/  FMUL R3, R13, R11 ;  /* 0x0000000b0d037220 */ /* 0x000fc60000400000 */
[-C--:B------:R-:W-:Y:S01]  /*0da0*/  FFMA R13, R13, R10.reuse, -R2 ;  /* 0x0000000a0d0d7223 */ /* 0x080fe20000000802 */
[----:B------:R-:W-:-:S03]  /*0db0*/  FFMA R12, R12, R10, R3 ;  /* 0x0000000a0c0c7223 */ /* 0x000fc60000000003 */
[----:B------:R-:W-:Y:S01]  /*0dc0*/  FADD R0, R0, R13 ;  /* 0x0000000d00007221 */ /* 0x000fe20000000000 */
[CC--:B----4-:R-:W-:Y:S01]  /*0dd0*/  FMUL R2, R16.reuse, R15.reuse ;  /* 0x0000000f10027220 */ /* 0x0d0fe20000400000 */
[----:B------:R-:W-:Y:S01]  /*0de0*/  FMUL R3, R17, R15 ;  /* 0x0000000f11037220 */ /* 0x000fe20000400000 */
[----:B------:R-:W-:Y:S02]  /*0df0*/  FADD R12, R21, R12 ;  /* 0x0000000c150c7221 */ /* 0x000fe40000000000 */
[-C--:B------:R-:W-:Y:S01]  /*0e00*/  FFMA R17, R17, R14.reuse, -R2 ;  /* 0x0000000e11117223 */ /* 0x080fe20000000802 */
[----:B------:R-:W-:Y:S01]  /*0e10*/  FFMA R3, R16, R14, R3 ;  /* 0x0000000e10037223 */ /* 0x000fe20000000003 */
[CC--:B-----5:R-:W-:Y:S01]  /*0e20*/  FMUL R5, R19.reuse, R7.reuse ;  /* 0x0000000713057220 */ /* 0x0e0fe20000400000 */
[----:B------:R-:W-:Y:S02]  /*0e30*/  FMUL R2, R18, R7 ;  /* 0x0000000712027220 */ /* 0x000fe40000400000 */
[----:B------:R-:W-:Y:S01]  /*0e40*/  FADD R3, R12, R3 ;  /* 0x000000030c037221 */ /* 0x000fe20000000000 */
[----:B------:R-:W-:Y:S01]  /*0e50*/  FADD R0, R0, R17 ;  /* 0x0000001100007221 */ /* 0x000fe20000000000 */
[-C--:B------:R-:W-:Y:S01]  /*0e60*/  FFMA R8, R18, R6.reuse, R5 ;  /* 0x0000000612087223 */ /* 0x080fe20000000005 */
[----:B------:R-:W-:-:S03]  /*0e70*/  FFMA R9, R19, R6, -R2 ;  /* 0x0000000613097223 */ /* 0x000fc60000000802 */
[----:B------:R-:W-:Y:S01]  /*0e80*/  FADD R8, R3, R8 ;  /* 0x0000000803087221 */ /* 0x000fe20000000000 */
[----:B------:R-:W-:-:S07]  /*0e90*/  FADD R9, R0, R9 ;  /* 0x0000000900097221 */ /* 0x000fce0000000000 */
.L_x_3:
[----:B------:R-:W-:Y:S05]  /*0ea0*/  BRA.U !UP1, `(.L_x_2) ;  /* 0x0000000109e47547 */ /* 0x000fea000b800000 */
[----:B------:R-:W-:Y:S02]  /*0eb0*/  UISETP.NE.AND UP0, UPT, UR8, 0x1, UPT ;  /* 0x000000010800788c */ /* 0x000fe4000bf05270 */
[----:B------:R-:W-:-:S04]  /*0ec0*/  ULOP3.LUT UR5, UR20, 0x1, URZ, 0xc0, !UPT ;  /* 0x0000000114057892 */ /* 0x000fc8000f8ec0ff */
[----:B------:R-:W-:-:S03]  /*0ed0*/  UISETP.NE.U32.AND UP1, UPT, UR5, 0x1, UPT ;  /* 0x000000010500788c */ /* 0x000fc6000bf25070 */
[----:B------:R-:W-:Y:S08]  /*0ee0*/  BRA.U !UP0, `(.L_x_4) ;  /* 0x0000000108847547 */ /* 0x000ff0000b800000 */
[----:B------:R-:W1:Y:S01]  /*0ef0*/  LDCU UR5, c[0x0][0x394] ;  /* 0x00007280ff0577ac */ /* 0x000e620008000800 */
[----:B------:R-:W-:Y:S01]  /*0f00*/  MOV R0, UR4 ;  /* 0x0000000400007c02 */ /* 0x000fe20008000f00 */
[----:B------:R-:W2:Y:S04]  /*0f10*/  LDCU.64 UR6, c[0x0][0x380] ;  /* 0x00007000ff0677ac */ /* 0x000ea80008000a00 */
[----:B------:R-:W-:-:S05]  /*0f20*/  IMAD R3, R0, UR20, R23 ;  /* 0x0000001400037c24 */ /* 0x000fca000f8e0217 */
[C---:B------:R-:W-:Y:S01]  /*0f30*/  IADD3 R7, PT, PT, R3.reuse, UR20, RZ ;  /* 0x0000001403077c10 */ /* 0x040fe2000fffe0ff */
[----:B-1----:R-:W-:Y:S01]  /*0f40*/  UIMAD UR5, UR4, UR20, UR5 ;  /* 0x00000014040572a4 */ /* 0x002fe2000f8e0205 */
[----:B--2---:R-:W-:Y:S02]  /*0f50*/  MOV R4, UR6 ;  /* 0x0000000600047c02 */ /* 0x004fe40008000f00 */
[----:B------:R-:W-:Y:S01]  /*0f60*/  MOV R5, UR7 ;  /* 0x0000000700057c02 */ /* 0x000fe20008000f00 */
[----:B------:R-:W-:Y:S02]  /*0f70*/  UIMAD.WIDE UR6, UR5, 0x8, UR6 ;  /* 0x00000008050678a5 */ /* 0x000fe4000f8e0206 */
[----:B------:R-:W-:-:S04]  /*0f80*/  IMAD.WIDE.U32 R2, R3, 0x8, R4 ;  /* 0x0000000803027825 */ /* 0x000fc800078e0004 */
[----:B------:R-:W-:Y:S02]  /*0f90*/  MOV R10, UR6 ;  /* 0x00000006000a7c02 */ /* 0x000fe40008000f00 */
[----:B------:R-:W-:Y:S01]  /*0fa0*/  MOV R11, UR7 ;  /* 0x00000007000b7c02 */ /* 0x000fe20008000f00 */
[----:B------:R-:W-:Y:S01]  /*0fb0*/  UIMAD.WIDE UR6, UR20, 0x8, UR6 ;  /* 0x00000008140678a5 */ /* 0x000fe2000f8e0206 */
[----:B------:R-:W-:Y:S01]  /*0fc0*/  IMAD.WIDE.U32 R4, R7, 0x8, R4 ;  /* 0x0000000807047825 */ /* 0x000fe200078e0004 */
[----:B0-----:R-:W2:Y:S04]  /*0fd0*/  LDG.E.64 R2, desc[UR10][R2.64] ;  /* 0x0000000a02027981 */ /* 0x001ea8000c1e1b00 */
[----:B------:R-:W-:Y:S01]  /*0fe0*/  MOV R6, UR6 ;  /* 0x0000000600067c02 */ /* 0x000fe20008000f00 */
[----:B------:R-:W2:Y:S01]  /*0ff0*/  LDG.E.64 R10, desc[UR10][R10.64] ;  /* 0x0000000a0a0a7981 */ /* 0x000ea2000c1e1b00 */
[----:B------:R-:W-:-:S03]  /*1000*/  MOV R7, UR7 ;  /* 0x0000000700077c02 */ /* 0x000fc60008000f00 */
[----:B------:R-:W3:Y:S04]  /*1010*/  LDG.E.64 R4, desc[UR10][R4.64] ;  /* 0x0000000a04047981 */ /* 0x000ee8000c1e1b00 */
[----:B------:R-:W3:Y:S01]  /*1020*/  LDG.E.64 R6, desc[UR10][R6.64] ;  /* 0x0000000a06067981 */ /* 0x000ee2000c1e1b00 */
[----:B------:R-:W-:Y:S01]  /*1030*/  UIADD3 UR4, UPT, UPT, UR4, 0x2, URZ ;  /* 0x0000000204047890 */ /* 0x000fe2000fffe0ff */
[-C--:B--2---:R-:W-:Y:S01]  /*1040*/  FMUL R13, R11, R3.reuse ;  /* 0x000000030b0d7220 */ /* 0x084fe20000400000 */
[----:B------:R-:W-:-:S03]  /*1050*/  FMUL R0, R10, R3 ;  /* 0x000000030a007220 */ /* 0x000fc60000400000 */
[-C--:B------:R-:W-:Y:S01]  /*1060*/  FFMA R13, R10, R2.reuse, R13 ;  /* 0x000000020a0d7223 */ /* 0x080fe2000000000d */
[----:B------:R-:W-:Y:S01]  /*1070*/  FFMA R0, R11, R2, -R0 ;  /* 0x000000020b007223 */ /* 0x000fe20000000800 */
[-C--:B---3--:R-:W-:Y:S01]  /*1080*/  FMUL R15, R7, R5.reuse ;  /* 0x00000005070f7220 */ /* 0x088fe20000400000 */
[----:B------:R-:W-:Y:S01]  /*1090*/  FMUL R2, R6, R5 ;  /* 0x0000000506027220 */ /* 0x000fe20000400000 */
[----:B------:R-:W-:Y:S01]  /*10a0*/  FADD R8, R8, R13 ;  /* 0x0000000d08087221 */ /* 0x000fe20000000000 */
[----:B------:R-:W-:Y:S01]  /*10b0*/  FADD R0, R9, R0 ;  /* 0x0000000009007221 */ /* 0x000fe20000000000 */
[-C--:B------:R-:W-:Y:S01]  /*10c0*/  FFMA R15, R6, R4.reuse, R15 ;  /* 0x00000004060f7223 */ /* 0x080fe2000000000f */
[----:B------:R-:W-:-:S03]  /*10d0*/  FFMA R7, R7, R4, -R2 ;  /* 0x0000000407077223 */ /* 0x000fc60000000802 */
[----:B------:R-:W-:Y:S01]  /*10e0*/  FADD R8, R8, R15 ;  /* 0x0000000f08087221 */ /* 0x000fe20000000000 */
[----:B------:R-:W-:-:S07]  /*10f0*/  FADD R9, R0, R7 ;  /* 0x0000000700097221 */ /* 0x000fce0000000000 */
.L_x_4:
[----:B------:R-:W-:Y:S05]  /*1100*/  BRA.U UP1, `(.L_x_2) ;  /* 0x00000001014c7547 */ /* 0x000fea000b800000 */
[----:B------:R-:W1:Y:S01]  /*1110*/  LDCU UR5, c[0x0][0x394] ;  /* 0x00007280ff0577ac */ /* 0x000e620008000800 */
[----:B------:R-:W-:Y:S01]  /*1120*/  MOV R0, UR4 ;  /* 0x0000000400007c02 */ /* 0x000fe20008000f00 */
[----:B------:R-:W2:Y:S04]  /*1130*/  LDCU.64 UR6, c[0x0][0x380] ;  /* 0x00007000ff0677ac */ /* 0x000ea80008000a00 */
[----:B------:R-:W-:Y:S01]  /*1140*/  IMAD R5, R0, UR20, R23 ;  /* 0x0000001400057c24 */ /* 0x000fe2000f8e0217 */
[----:B-1----:R-:W-:Y:S01]  /*1150*/  UIMAD UR4, UR4, UR20, UR5 ;  /* 0x00000014040472a4 */ /* 0x002fe2000f8e0205 */
[----:B--2---:R-:W-:-:S03]  /*1160*/  MOV R2, UR6 ;  /* 0x0000000600027c02 */ /* 0x004fc60008000f00 */
[----:B------:R-:W-:Y:S02]  /*1170*/  UIMAD.WIDE UR4, UR4, 0x8, UR6 ;  /* 0x00000008040478a5 */ /* 0x000fe4000f8e0206 */
[----:B------:R-:W-:-:S03]  /*1180*/  MOV R3, UR7 ;  /* 0x0000000700037c02 */ /* 0x000fc60008000f00 */
[----:B------:R-:W-:Y:S01]  /*1190*/  IMAD.WIDE.U32 R2, R5, 0x8, R2 ;  /* 0x0000000805027825 */ /* 0x000fe200078e0002 */
[----:B------:R-:W-:Y:S02]  /*11a0*/  MOV R4, UR4 ;  /* 0x0000000400047c02 */ /* 0x000fe40008000f00 */
[----:B------:R-:W-:-:S03]  /*11b0*/  MOV R5, UR5 ;  /* 0x0000000500057c02 */ /* 0x000fc60008000f00 */
[----:B0-----:R-:W2:Y:S04]  /*11c0*/  LDG.E.64 R2, desc[UR10][R2.64] ;  /* 0x0000000a02027981 */ /* 0x001ea8000c1e1b00 */
[----:B------:R-:W2:Y:S02]  /*11d0*/  LDG.E.64 R4, desc[UR10][R4.64] ;  /* 0x0000000a04047981 */ /* 0x000ea4000c1e1b00 */
[-C--:B--2---:R-:W-:Y:S01]  /*11e0*/  FMUL R7, R5, R3.reuse ;  /* 0x0000000305077220 */ /* 0x084fe20000400000 */
[----:B------:R-:W-:-:S03]  /*11f0*/  FMUL R0, R4, R3 ;  /* 0x0000000304007220 */ /* 0x000fc60000400000 */
[-C--:B------:R-:W-:Y:S01]  /*1200*/  FFMA R7, R4, R2.reuse, R7 ;  /* 0x0000000204077223 */ /* 0x080fe20000000007 */
[----:B------:R-:W-:-:S03]  /*1210*/  FFMA R0, R5, R2, -R0 ;  /* 0x0000000205007223 */ /* 0x000fc60000000800 */
[----:B------:R-:W-:Y:S01]  /*1220*/  FADD R8, R8, R7 ;  /* 0x0000000708087221 */ /* 0x000fe20000000000 */
[----:B------:R-:W-:-:S07]  /*1230*/  FADD R9, R9, R0 ;  /* 0x0000000009097221 */ /* 0x000fce0000000000 */
.L_x_2:
[----:B------:R-:W1:Y:S01]  /*1240*/  LDC.64 R2, c[0x0][0x388] ;  /* 0x0000e200ff027b82 */ /* 0x000e620000000a00 */
[----:B------:R-:W-:-:S04]  /*1250*/  IMAD R23, R23, UR20, R24 ;  /* 0x0000001417177c24 */ /* 0x000fc8000f8e0218 */
[----:B-1----:R-:W-:-:S05]  /*1260*/  IMAD.WIDE R2, R23, 0x8, R2 ;  /* 0x0000000817027825 */ /* 0x002fca00078e0202 */
[----:B0-----:R-:W-:Y:S01]  /*1270*/  STG.E.64 desc[UR10][R2.64], R8 ;  /* 0x0000000802007986 */ /* 0x001fe2000c101b0a */
[----:B------:R-:W-:Y:S05]  /*1280*/  EXIT ;  /* 0x000000000000794d */ /* 0x000fea0003800000 */
.L_x_5:
[----:B------:R-:W-:-:S00]  /*1290*/  BRA `(.L_x_5) ;  /* 0xfffffffc00fc7947 */ /* 0x000fc0000383ffff */
[----:B------:R-:W-:-:S00]  /*12a0*/  NOP ;  /* 0x0000000000007918 */ /* 0x000fc00000000000 */
        /* <DEDUP_REMOVED lines=13> */
.L_x_72:


//--------------------- .text._Z5cInv1P6float2S0_ii --------------------------
	.section	.text._Z5cInv1P6float2S0_ii,"ax",@progbits
	.align	128
        .global         _Z5cInv1P6float2S0_ii
        .type           _Z5cInv1P6float2S0_ii,@function
        .size           _Z5cInv1P6float2S0_ii,(.L_x_68 - _Z5cInv1P6float2S0_ii)
        .other          _Z5cInv1P6float2S0_ii,@"STO_CUDA_ENTRY STV_DEFAULT"
_Z5cInv1P6float2S0_ii:
.text._Z5cInv1P6float2S0_ii:
[----:B------:R-:W-:Y:S01]  /*0000*/  LDC R1, c[0x0][0x37c] ;  /* 0x0000df00ff017b82 */ /* 0x000fe20000000800 */
[----:B------:R-:W0:Y:S07]  /*0010*/  S2R R0, SR_TID.X ;  /* 0x0000000000007919 */ /* 0x000e2e0000002100 */
[----:B------:R-:W1:Y:S01]  /*0020*/  LDC R7, c[0x0][0x390] ;  /* 0x0000e400ff077b82 */ /* 0x000e620000000800 */
[----:B------:R-:W0:Y:S01]  /*0030*/  LDCU UR4, c[0x0][0x360] ;  /* 0x00006c00ff0477ac */ /* 0x000e220008000800 */
[----:B------:R-:W0:Y:S06]  /*0040*/  S2R R3, SR_CTAID.X ;  /* 0x0000000000037919 */ /* 0x000e2c0000002500 */
[----:B------:R-:W1:Y:S02]  /*0050*/  LDC R6, c[0x0][0x394] ;  /* 0x0000e500ff067b82 */ /* 0x000e640000000800 */
[----:B-1----:R-:W-:-:S02]  /*0060*/  IMAD R5, R7, R6, R7 ;  /* 0x0000000607057224 */ /* 0x002fc400078e0207 */
[----:B0-----:R-:W-:Y:S01]  /*0070*/  IMAD R0, R3, UR4, R0 ;  /* 0x0000000403007c24 */ /* 0x001fe2000f8e0200 */
[----:B------:R-:W0:Y:S03]  /*0080*/  LDCU.64 UR4, c[0x0][0x358] ;  /* 0x00006b00ff0477ac */ /* 0x000e260008000a00 */
[----:B------:R-:W1:Y:S01]  /*0090*/  LDC.64 R2, c[0x0][0x380] ;  /* 0x0000e000ff027b82 */ /* 0x000e620000000a00 */
[----:B------:R-:W-:-:S13]  /*00a0*/  ISETP.NE.AND P0, PT, R0, R7, PT ;  /* 0x000000070000720c */ /* 0x000fda0003f05270 */
[----:B------:R-:W2:Y:S01]  /*00b0*/  @!P0 LDC.64 R8, c[0x0][0x388] ;  /* 0x0000e200ff088b82 */ /* 0x000ea20000000a00 */
[----:B------:R-:W-:Y:S01]  /*00c0*/  @!P0 MOV R11, 0x3f800000 ;  /* 0x3f800000000b8802 */ /* 0x000fe20000000f00 */
[----:B-1----:R-:W-:-:S04]  /*00d0*/  IMAD.WIDE R2, R5, 0x8, R2 ;  /* 0x0000000805027825 */ /* 0x002fc800078e0202 */
[----:B--2---:R-:W-:Y:S02]  /*00e0*/  @!P0 IMAD.WIDE R8, R5, 0x8, R8 ;  /* 0x0000000805088825 */ /* 0x004fe400078e0208 */
[----:B------:R-:W1:Y:S03]  /*00f0*/  LDC.64 R4, c[0x0][0x388] ;  /* 0x0000e200ff047b82 */ /* 0x000e660000000a00 */
[----:B0-----:R0:W-:Y:S04]  /*0100*/  @!P0 STG.E desc[UR4][R8.64], R11 ;  /* 0x0000000b08008986 */ /* 0x0011e8000c101904 */
[----:B------:R-:W2:Y:S01]  /*0110*/  LDG.E.64 R2, desc[UR4][R2.64] ;  /* 0x0000000402027981 */ /* 0x000ea2000c1e1b00 */
[----:B------:R-:W-:-:S04]  /*0120*/  IMAD R7, R0, R6, R7 ;  /* 0x0000000600077224 */ /* 0x000fc800078e0207 */
[----:B-1----:R-:W-:-:S05]  /*0130*/  IMAD.WIDE R4, R7, 0x8, R4 ;  /* 0x0000000807047825 */ /* 0x002fca00078e0204 */
[----:B------:R0:W5:Y:S01]  /*0140*/  LDG.E.64 R6, desc[UR4][R4.64] ;  /* 0x0000000404067981 */ /* 0x000162000c1e1b00 */
[----:B--2---:R-:W-:-:S05]  /*0150*/  FADD R0, |R2|, |R3| ;  /* 0x4000000302007221 */ /* 0x004fca0000000200 */
[----:B------:R-:W-:-:S04]  /*0160*/  IADD3 R10, PT, PT, R0, 0x1800000, RZ ;  /* 0x01800000000a7810 */ /* 0x000fc80007ffe0ff */
[----:B------:R-:W-:-:S04]  /*0170*/  LOP3.LUT R10, R10, 0x7f800000, RZ, 0xc0, !PT ;  /* 0x7f8000000a0a7812 */ /* 0x000fc800078ec0ff */
[----:B------:R-:W-:-:S13]  /*0180*/  ISETP.GT.U32.AND P0, PT, R10, 0x1ffffff, PT ;  /* 0x01ffffff0a00780c */ /* 0x000fda0003f04070 */
[----:B0-----:R-:W-:Y:S05]  /*0190*/  @P0 BRA `(.L_x_6) ;  /* 0x0000000000100947 */ /* 0x001fea0003800000 */
[----:B------:R-:W-:-:S07]  /*01a0*/  MOV R8, 0x1c0 ;  /* 0x000001c000087802 */ /* 0x000fce0000000f00 */
[----:B-----5:R-:W-:Y:S05]  /*01b0*/  CALL.REL.NOINC `($__internal_0_$__cuda_sm20_rcp_rn_f32_slowpath) ;  /* 0x0000000000807944 */ /* 0x020fea0003c00000 */
[----:B------:R-:W-:Y:S01]  /*01c0*/  IMAD.MOV.U32 R8, RZ, RZ, R0 ;  /* 0x000000ffff087224 */ /* 0x000fe200078e0000 */
[----:B------:R-:W-:Y:S06]  /*01d0*/  BRA `(.L_x_7) ;  /* 0x0000000000107947 */ /* 0x000fec0003800000 */
.L_x_6:
[----:B------:R-:W0:Y:S02]  /*01e0*/  MUFU.RCP R9, R0 ;  /* 0x0000000000097308 */ /* 0x000e240000001000 */
[----:B0-----:R-:W-:-:S04]  /*01f0*/  FFMA R8, R0, R9, -1 ;  /* 0xbf80000000087423 */ /* 0x001fc80000000009 */
[----:B------:R-:W-:-:S04]  /*0200*/  FADD.FTZ R8, -R8, -RZ ;  /* 0x800000ff08087221 */ /* 0x000fc80000010100 */
[----:B------:R-:W-:-:S07]  /*0210*/  FFMA R8, R9, R8, R9 ;  /* 0x0000000809087223 */ /* 0x000fce0000000009 */
.L_x_7:
[-C--:B------:R-:W-:Y:S01]  /*0220*/  FMUL R3, R3, R8.reuse ;  /* 0x0000000803037220 */ /* 0x080fe20000400000 */
[-C--:B------:R-:W-:Y:S01]  /*0230*/  FMUL R2, R2, R8.reuse ;  /* 0x0000000802027220 */ /* 0x080fe20000400000 */
[-C--:B-----5:R-:W-:Y:S01]  /*0240*/  FMUL R6, R6, R8.reuse ;  /* 0x0000000806067220 */ /* 0x0a0fe20000400000 */
[----:B------:R-:W-:Y:S01]  /*0250*/  FMUL R7, R7, R8 ;  /* 0x0000000807077220 */ /* 0x000fe20000400000 */
[----:B------:R-:W-:-:S04]  /*0260*/  FMUL R9, R3, R3 ;  /* 0x0000000303097220 */ /* 0x000fc80000400000 */
[----:B------:R-:W-:-:S05]  /*0270*/  FFMA R11, R2, R2, R9 ;  /* 0x00000002020b7223 */ /* 0x000fca0000000009 */
[----:B------:R-:W-:-:S04]  /*0280*/  IADD3 R0, PT, PT, R11, 0x1800000, RZ ;  /* 0x018000000b007810 */ /* 0x000fc80007ffe0ff */
[----:B------:R-:W-:-:S04]  /*0290*/  LOP3.LUT R0, R0, 0x7f800000, RZ, 0xc0, !PT ;  /* 0x7f80000000007812 */ /* 0x000fc800078ec0ff */
[----:B------:R-:W-:-:S13]  /*02a0*/  ISETP.GT.U32.AND P0, PT, R0, 0x1ffffff, PT ;  /* 0x01ffffff0000780c */ /* 0x000fda0003f04070 */
[----:B------:R-:W-:Y:S05]  /*02b0*/  @P0 BRA `(.L_x_8) ;  /* 0x0000000000100947 */ /* 0x000fea0003800000 */
[----:B------:R-:W-:Y:S01]  /*02c0*/  IMAD.MOV.U32 R0, RZ, RZ, R11 ;  /* 0x000000ffff007224 */ /* 0x000fe200078e000b */
[----:B------:R-:W-:-:S07]  /*02d0*/  MOV R8, 0x2f0 ;  /* 0x000002f000087802 */ /* 0x000fce0000000f00 */
[----:B------:R-:W-:Y:S05]  /*02e0*/  CALL.REL.NOINC `($__internal_0_$__cuda_sm20_rcp_rn_f32_slowpath) ;  /* 0x0000000000347944 */ /* 0x000fea0003c00000 */
[----:B------:R-:W-:Y:S05]  /*02f0*/  BRA `(.L_x_9) ;  /* 0x0000000000107947 */ /* 0x000fea0003800000 */
.L_x_8:
[----:B------:R-:W0:Y:S02]  /*0300*/  MUFU.RCP R0, R11 ;  /* 0x0000000b00007308 */ /* 0x000e240000001000 */
[----:B0-----:R-:W-:-:S04]  /*0310*/  FFMA R8, R11, R0, -1 ;  /* 0xbf8000000b087423 */ /* 0x001fc80000000000 */
[----:B------:R-:W-:-:S04]  /*0320*/  FADD.FTZ R9, -R8, -RZ ;  /* 0x800000ff08097221 */ /* 0x000fc80000010100 */
[----:B------:R-:W-:-:S07]  /*0330*/  FFMA R0, R0, R9, R0 ;  /* 0x0000000900007223 */ /* 0x000fce0000000000 */
.L_x_9:
[-C--:B------:R-:W-:Y:S01]  /*0340*/  FMUL R9, R7, R3.reuse ;  /* 0x0000000307097220 */ /* 0x080fe20000400000 */
[----:B------:R-:W-:-:S03]  /*0350*/  FMUL R8, R6, R3 ;  /* 0x0000000306087220 */ /* 0x000fc60000400000 */
[-C--:B------:R-:W-:Y:S01]  /*0360*/  FFMA R9, R6, R2.reuse, R9 ;  /* 0x0000000206097223 */ /* 0x080fe20000000009 */
[----:B------:R-:W-:-:S03]  /*0370*/  FFMA R3, R7, R2, -R8 ;  /* 0x0000000207037223 */ /* 0x000fc60000000808 */
[-C--:B------:R-:W-:Y:S01]  /*0380*/  FMUL R2, R9, R0.reuse ;  /* 0x0000000009027220 */ /* 0x080fe20000400000 */
[----:B------:R-:W-:-:S05]  /*0390*/  FMUL R3, R3, R0 ;  /* 0x0000000003037220 */ /* 0x000fca0000400000 */
[----:B------:R-:W-:Y:S01]  /*03a0*/  STG.E.64 desc[UR4][R4.64], R2 ;  /* 0x0000000204007986 */ /* 0x000fe2000c101b04 */
[----:B------:R-:W-:Y:S05]  /*03b0*/  EXIT ;  /* 0x000000000000794d */ /* 0x000fea0003800000 */
        .weak           $__internal_0_$__cuda_sm20_rcp_rn_f32_slowpath
        .type           $__internal_0_$__cuda_sm20_rcp_rn_f32_slowpath,@function
        .size           $__internal_0_$__cuda_sm20_rcp_rn_f32_slowpath,(.L_x_68 - $__internal_0_$__cuda_sm20_rcp_rn_f32_slowpath)
$__internal_0_$__cuda_sm20_rcp_rn_f32_slowpath:
[----:B------:R-:W-:-:S04]  /*03c0*/  SHF.L.U32 R9, R0, 0x1, RZ ;  /* 0x0000000100097819 */ /* 0x000fc800000006ff */
[----:B------:R-:W-:-:S04]  /*03d0*/  SHF.R.U32.HI R9, RZ, 0x18, R9 ;  /* 0x00000018ff097819 */ /* 0x000fc80000011609 */
[----:B------:R-:W-:-:S13]  /*03e0*/  ISETP.NE.U32.AND P0, PT, R9, RZ, PT ;  /* 0x000000ff0900720c */ /* 0x000fda0003f05070 */
[----:B------:R-:W-:Y:S05]  /*03f0*/  @P0 BRA `(.L_x_10) ;  /* 0x00000000002c0947 */ /* 0x000fea0003800000 */
[----:B------:R-:W-:-:S04]  /*0400*/  SHF.L.U32 R9, R0, 0x1, RZ ;  /* 0x0000000100097819 */ /* 0x000fc800000006ff */
[----:B------:R-:W-:-:S13]  /*0410*/  ISETP.NE.AND P0, PT, R9, RZ, PT ;  /* 0x000000ff0900720c */ /* 0x000fda0003f05270 */
[----:B------:R2:W3:Y:S01]  /*0420*/  @!P0 MUFU.RCP R9, R0 ;  /* 0x0000000000098308 */ /* 0x0004e20000001000 */
[----:B------:R-:W-:Y:S05]  /*0430*/  @!P0 BRA `(.L_x_11) ;  /* 0x0000000000a48947 */ /* 0x000fea0003800000 */
[----:B------:R-:W-:-:S04]  /*0440*/  FFMA R10, R0, 1.84467440737095516160e+19, RZ ;  /* 0x5f800000000a7823 */ /* 0x000fc800000000ff */
[----:B---3--:R-:W2:Y:S02]  /*0450*/  MUFU.RCP R9, R10 ;  /* 0x0000000a00097308 */ /* 0x008ea40000001000 */
[----:B--2---:R-:W-:-:S04]  /*0460*/  FFMA R0, R10, R9, -1 ;  /* 0xbf8000000a007423 */ /* 0x004fc80000000009 */
[----:B------:R-:W-:-:S04]  /*0470*/  FADD.FTZ R0, -R0, -RZ ;  /* 0x800000ff00007221 */ /* 0x000fc80000010100 */
[----:B------:R-:W-:-:S04]  /*0480*/  FFMA R0, R9, R0, R9 ;  /* 0x0000000009007223 */ /* 0x000fc80000000009 */
[----:B------:R-:W-:Y:S01]  /*0490*/  FFMA R9, R0, 1.84467440737095516160e+19, RZ ;  /* 0x5f80000000097823 */ /* 0x000fe200000000ff */
[----:B------:R-:W-:Y:S06]  /*04a0*/  BRA `(.L_x_11) ;  /* 0x0000000000887947 */ /* 0x000fec0003800000 */
.L_x_10:
[----:B------:R-:W-:-:S05]  /*04b0*/  VIADD R15, R9, 0xffffff03 ;  /* 0xffffff03090f7836 */ /* 0x000fca0000000000 */
[----:B------:R-:W-:-:S13]  /*04c0*/  ISETP.GT.U32.AND P0, PT, R15, 0x1, PT ;  /* 0x000000010f00780c */ /* 0x000fda0003f04070 */
[----:B------:R-:W-:Y:S05]  /*04d0*/  @P0 BRA `(.L_x_12) ;  /* 0x0000000000780947 */ /* 0x000fea0003800000 */
[----:B------:R-:W-:Y:S01]  /*04e0*/  LOP3.LUT R10, R0, 0x7fffff, RZ, 0xc0, !PT ;  /* 0x007fffff000a7812 */ /* 0x000fe200078ec0ff */
[----:B------:R-:W-:-:S03]  /*04f0*/  HFMA2 R14, -RZ, RZ, 0, 1.78813934326171875e-07 ;  /* 0x00000003ff0e7431 */ /* 0x000fc600000001ff */
[----:B------:R-:W-:-:S04]  /*0500*/  LOP3.LUT R10, R10, 0x3f800000, RZ, 0xfc, !PT ;  /* 0x3f8000000a0a7812 */ /* 0x000fc800078efcff */
[----:B------:R-:W0:Y:S01]  /*0510*/  MUFU.RCP R11, R10 ;  /* 0x0000000a000b7308 */ /* 0x000e220000001000 */
[----:B------:R-:W-:Y:S01]  /*0520*/  SHF.L.U32 R14, R14, R15, RZ ;  /* 0x0000000f0e0e7219 */ /* 0x000fe200000006ff */
[----:B0-----:R-:W-:-:S04]  /*0530*/  FFMA R12, R10, R11, -1 ;  /* 0xbf8000000a0c7423 */ /* 0x001fc8000000000b */
[----:B------:R-:W-:-:S04]  /*0540*/  FADD.FTZ R12, -R12, -RZ ;  /* 0x800000ff0c0c7221 */ /* 0x000fc80000010100 */
[CCC-:B------:R-:W-:Y:S01]  /*0550*/  FFMA.RM R13, R11.reuse, R12.reuse, R11.reuse ;  /* 0x0000000c0b0d7223 */ /* 0x1c0fe2000000400b */
[----:B------:R-:W-:-:S04]  /*0560*/  FFMA.RP R12, R11, R12, R11 ;  /* 0x0000000c0b0c7223 */ /* 0x000fc8000000800b */
[C---:B------:R-:W-:Y:S02]  /*0570*/  LOP3.LUT R11, R13.reuse, 0x7fffff, RZ, 0xc0, !PT ;  /* 0x007fffff0d0b7812 */ /* 0x040fe400078ec0ff */
[----:B------:R-:W-:Y:S02]  /*0580*/  FSETP.NEU.FTZ.AND P0, PT, R13, R12, PT ;  /* 0x0000000c0d00720b */ /* 0x000fe40003f1d000 */
[----:B------:R-:W-:Y:S02]  /*0590*/  LOP3.LUT R11, R11, 0x800000, RZ, 0xfc, !PT ;  /* 0x008000000b0b7812 */ /* 0x000fe400078efcff */
[----:B------:R-:W-:Y:S02]  /*05a0*/  SEL R12, RZ, 0xffffffff, !P0 ;  /* 0xffffffffff0c7807 */ /* 0x000fe40004000000 */
[----:B------:R-:W-:Y:S02]  /*05b0*/  LOP3.LUT R14, R14, R11, RZ, 0xc0, !PT ;  /* 0x0000000b0e0e7212 */ /* 0x000fe400078ec0ff */
[----:B------:R-:W-:-:S02]  /*05c0*/  IADD3 R12, PT, PT, -R12, RZ, RZ ;  /* 0x000000ff0c0c7210 */ /* 0x000fc40007ffe1ff */
[-C--:B------:R-:W-:Y:S02]  /*05d0*/  SHF.R.U32.HI R14, RZ, R15.reuse, R14 ;  /* 0x0000000fff0e7219 */ /* 0x080fe4000001160e */
[----:B------:R-:W-:Y:S02]  /*05e0*/  LOP3.LUT P1, RZ, R12, R15, R11, 0xf8, !PT ;  /* 0x0000000f0cff7212 */ /* 0x000fe4000782f80b */
[C---:B------:R-:W-:Y:S02]  /*05f0*/  LOP3.LUT P0, RZ, R14.reuse, 0x1, RZ, 0xc0, !PT ;  /* 0x000000010eff7812 */ /* 0x040fe4000780c0ff */
[----:B------:R-:W-:-:S04]  /*0600*/  LOP3.LUT P2, RZ, R14, 0x2, RZ, 0xc0, !PT ;  /* 0x000000020eff7812 */ /* 0x000fc8000784c0ff */
[----:B------:R-:W-:Y:S02]  /*0610*/  PLOP3.LUT P0, PT, P0, P1, P2, 0xe0, 0x0 ;  /* 0x000000000000781c */ /* 0x000fe40000703c20 */
[----:B------:R-:W-:Y:S02]  /*0620*/  LOP3.LUT P1, RZ, R0, 0x7fffff, RZ, 0xc0, !PT ;  /* 0x007fffff00ff7812 */ /* 0x000fe4000782c0ff */
[----:B------:R-:W-:-:S05]  /*0630*/  SEL R10, RZ, 0x1, !P0 ;  /* 0x00000001ff0a7807 */ /* 0x000fca0004000000 */
[----:B------:R-:W-:-:S05]  /*0640*/  IMAD.MOV R10, RZ, RZ, -R10 ;  /* 0x000000ffff0a7224 */ /* 0x000fca00078e0a0a */
[----:B------:R-:W-:Y:S02]  /*0650*/  ISETP.GE.AND P0, PT, R10, RZ, PT ;  /* 0x000000ff0a00720c */ /* 0x000fe40003f06270 */
[----:B------:R-:W-:-:S04]  /*0660*/  IADD3 R10, PT, PT, R9, -0xfc, RZ ;  /* 0xffffff04090a7810 */ /* 0x000fc80007ffe0ff */
[----:B------:R-:W-:-:S07]  /*0670*/  SHF.R.U32.HI R9, RZ, R10, R11 ;  /* 0x0000000aff097219 */ /* 0x000fce000001160b */
[----:B------:R-:W-:-:S05]  /*0680*/  @!P0 IADD3 R9, PT, PT, R9, 0x1, RZ ;  /* 0x0000000109098810 */ /* 0x000fca0007ffe0ff */
[----:B------:R-:W-:-:S05]  /*0690*/  @!P1 IMAD.SHL.U32 R9, R9, 0x2, RZ ;  /* 0x0000000209099824 */ /* 0x000fca00078e00ff */
[----:B------:R-:W-:Y:S01]  /*06a0*/  LOP3.LUT R9, R9, 0x80000000, R0, 0xf8, !PT ;  /* 0x8000000009097812 */ /* 0x000fe200078ef800 */
[----:B------:R-:W-:Y:S06]  /*06b0*/  BRA `(.L_x_11) ;  /* 0x0000000000047947 */ /* 0x000fec0003800000 */
.L_x_12:
[----:B------:R0:W1:Y:S02]  /*06c0*/  MUFU.RCP R9, R0 ;  /* 0x0000000000097308 */ /* 0x0000640000001000 */
.L_x_11:
[----:B0123--:R-:W-:Y:S02]  /*06d0*/  MOV R0, R9 ;  /* 0x0000000900007202 */ /* 0x00ffe40000000f00 */
[----:B------:R-:W-:-:S04]  /*06e0*/  MOV R9, 0x0 ;  /* 0x0000000000097802 */ /* 0x000fc80000000f00 */
[----:B------:R-:W-:Y:S05]  /*06f0*/  RET.REL.NODEC R8 `(_Z5cInv1P6float2S0_ii) ;  /* 0xfffffff808407950 */ /* 0x000fea0003c3ffff */
.L_x_13:
        /* <DEDUP_REMOVED lines=16> */
.L_x_68:


//--------------------- .text._Z5cInv2P6float2S0_ii --------------------------
	.section	.text._Z5cInv2P6float2S0_ii,"ax",@progbits
	.align	128
        .global         _Z5cInv2P6float2S0_ii
        .type           _Z5cInv2P6float2S0_ii,@function
        .size           _Z5cInv2P6float2S0_ii,(.L_x_74 - _Z5cInv2P6float2S0_ii)
        .other          _Z5cInv2P6float2S0_ii,@"STO_CUDA_ENTRY STV_DEFAULT"
_Z5cInv2P6float2S0_ii:
.text._Z5cInv2P6float2S0_ii:
[----:B------:R-:W0:Y:S01]  /*0000*/  LDC R1, c[0x0][0x37c] ;  /* 0x0000df00ff017b82 */ /* 0x000e220000000800 */
[----:B------:R-:W1:Y:S01]  /*0010*/  S2R R3, SR_TID.X ;  /* 0x0000000000037919 */ /* 0x000e620000002100 */
[----:B------:R-:W2:Y:S06]  /*0020*/  LDCU UR5, c[0x0][0x2fc] ;  /* 0x00005f80ff0577ac */ /* 0x000eac0008000800 */
[----:B------:R-:W3:Y:S01]  /*0030*/  LDC R8, c[0x0][0x390] ;  /* 0x0000e400ff087b82 */ /* 0x000ee20000000800 */
[----:B0-----:R-:W-:Y:S01]  /*0040*/  IADD3 R1, PT, PT, R1, -0x10, RZ ;  /* 0xfffffff001017810 */ /* 0x001fe20007ffe0ff */
[----:B------:R-:W1:Y:S01]  /*0050*/  S2R R0, SR_CTAID.X ;  /* 0x0000000000007919 */ /* 0x000e620000002500 */
[----:B------:R-:W1:Y:S01]  /*0060*/  LDCU UR6, c[0x0][0x360] ;  /* 0x00006c00ff0677ac */ /* 0x000e620008000800 */
[----:B------:R-:W0:Y:S01]  /*0070*/  S2R R17, SR_TID.Y ;  /* 0x0000000000117919 */ /* 0x000e220000002200 */
[----:B------:R-:W0:Y:S01]  /*0080*/  LDCU UR7, c[0x0][0x364] ;  /* 0x00006c80ff0777ac */ /* 0x000e220008000800 */
[----:B------:R-:W0:Y:S01]  /*0090*/  S2R R2, SR_CTAID.Y ;  /* 0x0000000000027919 */ /* 0x000e220000002600 */
[----:B------:R-:W4:Y:S02]  /*00a0*/  LDCU UR4, c[0x0][0x2f8] ;  /* 0x00005f00ff0477ac */ /* 0x000f240008000800 */
[----:B----4-:R-:W-:-:S04]  /*00b0*/  IADD3 R6, P1, PT, R1, UR4, RZ ;  /* 0x0000000401067c10 */ /* 0x010fc8000ff3e0ff */
[----:B--2---:R-:W-:Y:S01]  /*00c0*/  IADD3.X R7, PT, PT, RZ, UR5, RZ, P1, !PT ;  /* 0x00000005ff077c10 */ /* 0x004fe20008ffe4ff */
[----:B-1----:R-:W-:-:S05]  /*00d0*/  IMAD R3, R0, UR6, R3 ;  /* 0x0000000600037c24 */ /* 0x002fca000f8e0203 */
[----:B---3--:R-:W-:Y:S01]  /*00e0*/  IADD3.X R16, PT, PT, R3, R8, RZ, PT, !PT ;  /* 0x0000000803107210 */ /* 0x008fe20003ffe4ff */
[----:B0-----:R-:W-:-:S05]  /*00f0*/  IMAD R17, R2, UR7, R17 ;  /* 0x0000000702117c24 */ /* 0x001fca000f8e0211 */
[----:B------:R-:W-:-:S13]  /*0100*/  ISETP.GE.AND P0, PT, R16, R17, PT ;  /* 0x000000111000720c */ /* 0x000fda0003f06270 */
[----:B------:R-:W-:Y:S05]  /*0110*/  @!P0 EXIT ;  /* 0x000000000000894d */ /* 0x000fea0003800000 */
[----:B------:R-:W-:Y:S01]  /*0120*/  MOV R0, 0x28 ;  /* 0x0000002800007802 */ /* 0x000fe20000000f00 */
[----:B------:R0:W-:Y:S01]  /*0130*/  STL [R1+0x8], R8 ;  /* 0x0000080801007387 */ /* 0x0001e20000100800 */
[----:B------:R-:W1:Y:S02]  /*0140*/  LDCU.64 UR4, c[0x4][0x18] ;  /* 0x01000300ff0477ac */ /* 0x000e640008000a00 */
[----:B------:R0:W2:Y:S01]  /*0150*/  LDC.64 R2, c[0x4][R0] ;  /* 0x0100000000027b82 */ /* 0x0000a20000000a00 */
[----:B------:R0:W-:Y:S01]  /*0160*/  STL.64 [R1], R16 ;  /* 0x0000001001007387 */ /* 0x0001e20000100a00 */
[----:B------:R-:W3:Y:S01]  /*0170*/  LDCU.64 UR36, c[0x0][0x358] ;  /* 0x00006b00ff2477ac */ /* 0x000ee20008000a00 */
[----:B-1----:R-:W-:Y:S02]  /*0180*/  MOV R4, UR4 ;  /* 0x0000000400047c02 */ /* 0x002fe40008000f00 */
[----:B0-----:R-:W-:-:S07]  /*0190*/  MOV R5, UR5 ;  /* 0x0000000500057c02 */ /* 0x001fce0008000f00 */
[----:B------:R-:W-:-:S07]  /*01a0*/  LEPC R20, `(.L_x_14) ;  /* 0x000000001014794e */ /* 0x000fce0000000000 */
[----:B--23--:R-:W-:Y:S05]  /*01b0*/  CALL.ABS.NOINC R2 ;  /* 0x0000000002007343 */ /* 0x00cfea0003c00000 */
.L_x_14:
[----:B------:R-:W0:Y:S08]  /*01c0*/  LDC.64 R10, c[0x0][0x390] ;  /* 0x0000e400ff0a7b82 */ /* 0x000e300000000a00 */
[----:B------:R-:W1:Y:S08]  /*01d0*/  LDC.64 R2, c[0x0][0x388] ;  /* 0x0000e200ff027b82 */ /* 0x000e700000000a00 */
[----:B------:R-:W2:Y:S01]  /*01e0*/  LDC.64 R6, c[0x0][0x380] ;  /* 0x0000e000ff067b82 */ /* 0x000ea20000000a00 */
[----:B0-----:R-:W-:-:S02]  /*01f0*/  IMAD R5, R17, R11, R10 ;  /* 0x0000000b11057224 */ /* 0x001fc400078e020a */
[-CC-:B------:R-:W-:Y:S02]  /*0200*/  IMAD R9, R10, R11.reuse, R16.reuse ;  /* 0x0000000b0a097224 */ /* 0x180fe400078e0210 */
[----:B------:R-:W-:Y:S02]  /*0210*/  IMAD R17, R17, R11, R16 ;  /* 0x0000000b11117224 */ /* 0x000fe400078e0210 */
[----:B-1----:R-:W-:-:S06]  /*0220*/  IMAD.WIDE R4, R5, 0x8, R2 ;  /* 0x0000000805047825 */ /* 0x002fcc00078e0202 */
[----:B------:R-:W3:Y:S01]  /*0230*/  LDG.E.64 R4, desc[UR36][R4.64] ;  /* 0x0000002404047981 */ /* 0x000ee2000c1e1b00 */
[----:B--2---:R-:W-:-:S06]  /*0240*/  IMAD.WIDE R6, R9, 0x8, R6 ;  /* 0x0000000809067825 */ /* 0x004fcc00078e0206 */
[----:B------:R-:W3:Y:S01]  /*0250*/  LDG.E.64 R6, desc[UR36][R6.64] ;  /* 0x0000002406067981 */ /* 0x000ee2000c1e1b00 */
[----:B------:R-:W-:-:S05]  /*0260*/  IMAD.WIDE R2, R17, 0x8, R2 ;  /* 0x0000000811027825 */ /* 0x000fca00078e0202 */
[----:B------:R-:W2:Y:S01]  /*0270*/  LDG.E.64 R8, desc[UR36][R2.64] ;  /* 0x0000002402087981 */ /* 0x000ea2000c1e1b00 */
[-C--:B---3--:R-:W-:Y:S01]  /*0280*/  FMUL R11, R5, R7.reuse ;  /* 0x00000007050b7220 */ /* 0x088fe20000400000 */
[----:B------:R-:W-:-:S03]  /*0290*/  FMUL R0, R4, R7 ;  /* 0x0000000704007220 */ /* 0x000fc60000400000 */
[-C--:B------:R-:W-:Y:S01]  /*02a0*/  FFMA R11, R4, R6.reuse, -R11 ;  /* 0x00000006040b7223 */ /* 0x080fe2000000080b */
[----:B------:R-:W-:-:S03]  /*02b0*/  FFMA R0, R5, R6, R0 ;  /* 0x0000000605007223 */ /* 0x000fc60000000000 */
[----:B--2---:R-:W-:Y:S01]  /*02c0*/  FADD R8, R8, -R11 ;  /* 0x8000000b08087221 */ /* 0x004fe20000000000 */
[----:B------:R-:W-:-:S05]  /*02d0*/  FADD R9, R9, -R0 ;  /* 0x8000000009097221 */ /* 0x000fca0000000000 */
[----:B------:R-:W-:Y:S01]  /*02e0*/  STG.E.64 desc[UR36][R2.64], R8 ;  /* 0x0000000802007986 */ /* 0x000fe2000c101b24 */
[----:B------:R-:W-:Y:S05]  /*02f0*/  EXIT ;  /* 0x000000000000794d */ /* 0x000fea0003800000 */
.L_x_15:
        /* <DEDUP_REMOVED lines=16> */
.L_x_74:


//--------------------- .text._Z14cholesky_part3P6float2ii --------------------------
	.section	.text._Z14cholesky_part3P6float2ii,"ax",@progbits
	.align	128
        .global         _Z14cholesky_part3P6float2ii
        .type           _Z14cholesky_part3P6float2ii,@function
        .size           _Z14cholesky_part3P6float2ii,(.L_x_75 - _Z14cholesky_part3P6float2ii)
        .other          _Z14cholesky_part3P6float2ii,@"STO_CUDA_ENTRY STV_DEFAULT"
_Z14cholesky_part3P6float2ii:
.text._Z14cholesky_part3P6float2ii:
[----:B------:R-:W0:Y:S01]  /*0000*/  LDC R1, c[0x0][0x37c] ;  /* 0x0000df00ff017b82 */ /* 0x000e220000000800 */
[----:B------:R-:W1:Y:S07]  /*0010*/  S2R R2, SR_TID.X ;  /* 0x0000000000027919 */ /* 0x000e6e0000002100 */
[----:B------:R-:W2:Y:S01]  /*0020*/  LDC.64 R12, c[0x0][0x388] ;  /* 0x0000e200ff0c7b82 */ /* 0x000ea20000000a00 */
[----:B------:R-:W3:Y:S01]  /*0030*/  LDCU UR6, c[0x0][0x2fc] ;  /* 0x00005f80ff0677ac */ /* 0x000ee20008000800 */
[----:B0-----:R-:W-:Y:S01]  /*0040*/  IADD3 R1, PT, PT, R1, -0x48, RZ ;  /* 0xffffffb801017810 */ /* 0x001fe20007ffe0ff */
[----:B------:R-:W1:Y:S01]  /*0050*/  S2R R3, SR_CTAID.X ;  /* 0x0000000000037919 */ /* 0x000e620000002500 */
[----:B------:R-:W1:Y:S01]  /*0060*/  LDCU UR4, c[0x0][0x360] ;  /* 0x00006c00ff0477ac */ /* 0x000e620008000800 */
[----:B------:R-:W0:Y:S03]  /*0070*/  S2R R0, SR_TID.Y ;  /* 0x0000000000007919 */ /* 0x000e260000002200 */
[----:B------:R-:W4:Y:S01]  /*0080*/  LDC.64 R8, c[0x0][0x380] ;  /* 0x0000e000ff087b82 */ /* 0x000f220000000a00 */
[----:B------:R-:W0:Y:S01]  /*0090*/  LDCU UR5, c[0x0][0x364] ;  /* 0x00006c80ff0577ac */ /* 0x000e220008000800 */
[----:B------:R-:W0:Y:S01]  /*00a0*/  S2R R5, SR_CTAID.Y ;  /* 0x0000000000057919 */ /* 0x000e220000002600 */
[----:B------:R-:W5:Y:S01]  /*00b0*/  LDCU.64 UR8, c[0x4][0x10] ;  /* 0x01000200ff0877ac */ /* 0x000f620008000a00 */
[----:B-1----:R-:W-:-:S02]  /*00c0*/  IMAD R2, R3, UR4, R2 ;  /* 0x0000000403027c24 */ /* 0x002fc4000f8e0202 */
[----:B0-----:R-:W-:Y:S01]  /*00d0*/  IMAD R3, R5, UR5, R0 ;  /* 0x0000000505037c24 */ /* 0x001fe2000f8e0200 */
[----:B------:R-:W0:Y:S01]  /*00e0*/  LDCU.64 UR4, c[0x0][0x358] ;  /* 0x00006b00ff0477ac */ /* 0x000e220008000a00 */
[----:B--2---:R-:W-:-:S04]  /*00f0*/  IADD3 R0, PT, PT, R12, 0x1, RZ ;  /* 0x000000010c007810 */ /* 0x004fc80007ffe0ff */
[-C--:B------:R-:W-:Y:S02]  /*0100*/  IADD3 R10, PT, PT, R2, R0.reuse, RZ ;  /* 0x00000000020a7210 */ /* 0x080fe40007ffe0ff */
[----:B------:R-:W-:-:S03]  /*0110*/  IADD3 R4, PT, PT, R3, R0, RZ ;  /* 0x0000000003047210 */ /* 0x000fc60007ffe0ff */
[CC--:B------:R-:W-:Y:S02]  /*0120*/  IMAD R5, R12.reuse, R13.reuse, R10 ;  /* 0x0000000d0c057224 */ /* 0x0c0fe400078e020a */
[----:B------:R-:W-:Y:S02]  /*0130*/  IMAD R0, R12, R13, R4 ;  /* 0x0000000d0c007224 */ /* 0x000fe400078e0204 */
[----:B----4-:R-:W-:-:S04]  /*0140*/  IMAD.WIDE R20, R5, 0x8, R8 ;  /* 0x0000000805147825 */ /* 0x010fc800078e0208 */
[----:B------:R-:W-:-:S04]  /*0150*/  IMAD.WIDE R6, R0, 0x8, R8 ;  /* 0x0000000800067825 */ /* 0x000fc800078e0208 */
[----:B------:R-:W-:Y:S02]  /*0160*/  IMAD R4, R4, R13, R10 ;  /* 0x0000000d04047224 */ /* 0x000fe400078e020a */
[----:B0-----:R-:W2:Y:S04]  /*0170*/  LDG.E.64 R10, desc[UR4][R20.64] ;  /* 0x00000004140a7981 */ /* 0x001ea8000c1e1b00 */
[----:B------:R-:W2:Y:S01]  /*0180*/  LDG.E.64 R12, desc[UR4][R6.64] ;  /* 0x00000004060c7981 */ /* 0x000ea2000c1e1b00 */
[----:B------:R-:W-:-:S05]  /*0190*/  IMAD.WIDE R22, R4, 0x8, R8 ;  /* 0x0000000804167825 */ /* 0x000fca00078e0208 */
[----:B------:R-:W4:Y:S01]  /*01a0*/  LDG.E.64 R8, desc[UR4][R22.64] ;  /* 0x0000000416087981 */ /* 0x000f22000c1e1b00 */
[C---:B--2---:R-:W-:Y:S01]  /*01b0*/  FMUL R15, R11.reuse, R13 ;  /* 0x0000000d0b0f7220 */ /* 0x044fe20000400000 */
[----:B------:R-:W-:-:S03]  /*01c0*/  FMUL R14, R11, R12 ;  /* 0x0000000c0b0e7220 */ /* 0x000fc60000400000 */
[C---:B------:R-:W-:Y:S01]  /*01d0*/  FFMA R15, R10.reuse, R12, R15 ;  /* 0x0000000c0a0f7223 */ /* 0x040fe2000000000f */
[----:B------:R-:W-:-:S03]  /*01e0*/  FFMA R14, R10, R13, -R14 ;  /* 0x0000000d0a0e7223 */ /* 0x000fc6000000080e */
[----:B----4-:R-:W-:Y:S01]  /*01f0*/  FADD R24, R8, -R15 ;  /* 0x8000000f08187221 */ /* 0x010fe20000000000 */
[----:B------:R-:W-:-:S05]  /*0200*/  FADD R25, R9, -R14 ;  /* 0x8000000e09197221 */ /* 0x000fca0000000000 */
[----:B------:R-:W-:Y:S04]  /*0210*/  STG.E.64 desc[UR4][R22.64], R24 ;  /* 0x0000001816007986 */ /* 0x000fe8000c101b04 */
[----:B------:R-:W2:Y:S04]  /*0220*/  LDG.E.64 R20, desc[UR4][R20.64] ;  /* 0x0000000414147981 */ /* 0x000ea8000c1e1b00 */
[----:B------:R-:W4:Y:S01]  /*0230*/  LDG.E.64 R6, desc[UR4][R6.64] ;  /* 0x0000000406067981 */ /* 0x000f22000c1e1b00 */
[----:B------:R-:W0:Y:S01]  /*0240*/  F2F.F64.F32 R8, R24 ;  /* 0x0000001800087310 */ /* 0x000e220000201800 */
[----:B------:R-:W1:Y:S02]  /*0250*/  LDCU UR4, c[0x0][0x2f8] ;  /* 0x00005f00ff0477ac */ /* 0x000e640008000800 */
[----:B------:R-:W-:Y:S04]  /*0260*/  STL.64 [R1], R2 ;  /* 0x0000000201007387 */ /* 0x000fe80000100a00 */
[----:B------:R-:W-:Y:S01]  /*0270*/  STL [R1+0x10], R0 ;  /* 0x0000100001007387 */ /* 0x000fe20000100800 */
[----:B------:R-:W3:Y:S03]  /*0280*/  F2F.F64.F32 R10, R25 ;  /* 0x00000019000a7310 */ /* 0x000ee60000201800 */
[----:B------:R5:W-:Y:S04]  /*0290*/  STL.64 [R1+0x8], R4 ;  /* 0x0000080401007387 */ /* 0x000be80000100a00 */
[----:B0-----:R0:W-:Y:S04]  /*02a0*/  STL.64 [R1+0x18], R8 ;  /* 0x0000180801007387 */ /* 0x0011e80000100a00 */
[----:B---3--:R0:W-:Y:S01]  /*02b0*/  STL.64 [R1+0x20], R10 ;  /* 0x0000200a01007387 */ /* 0x0081e20000100a00 */
[----:B-----5:R-:W-:-:S02]  /*02c0*/  MOV R4, UR8 ;  /* 0x0000000800047c02 */ /* 0x020fc40008000f00 */
[----:B------:R-:W-:Y:S01]  /*02d0*/  MOV R5, UR9 ;  /* 0x0000000900057c02 */ /* 0x000fe20008000f00 */
[----:B--2---:R2:W3:Y:S08]  /*02e0*/  F2F.F64.F32 R12, R20 ;  /* 0x00000014000c7310 */ /* 0x0044f00000201800 */
[----:B------:R-:W5:Y:S01]  /*02f0*/  F2F.F64.F32 R14, R21 ;  /* 0x00000015000e7310 */ /* 0x000f620000201800 */
[----:B--2---:R-:W-:-:S04]  /*0300*/  MOV R20, 0x28 ;  /* 0x0000002800147802 */ /* 0x004fc80000000f00 */
[----:B------:R0:W2:Y:S01]  /*0310*/  LDC.64 R2, c[0x4][R20] ;  /* 0x0100000014027b82 */ /* 0x0000a20000000a00 */
[----:B---3--:R0:W-:Y:S02]  /*0320*/  STL.64 [R1+0x28], R12 ;  /* 0x0000280c01007387 */ /* 0x0081e40000100a00 */
[----:B----4-:R1:W3:Y:S02]  /*0330*/  F2F.F64.F32 R16, R6 ;  /* 0x0000000600107310 */ /* 0x0102e40000201800 */
[----:B-----5:R0:W-:Y:S06]  /*0340*/  STL.64 [R1+0x30], R14 ;  /* 0x0000300e01007387 */ /* 0x0201ec0000100a00 */
[----:B------:R4:W5:Y:S01]  /*0350*/  F2F.F64.F32 R18, R7 ;  /* 0x0000000700127310 */ /* 0x0009620000201800 */
[----:B-1----:R-:W-:Y:S01]  /*0360*/  IADD3 R6, P0, PT, R1, UR4, RZ ;  /* 0x0000000401067c10 */ /* 0x002fe2000ff1e0ff */
[----:B---3--:R0:W-:Y:S03]  /*0370*/  STL.64 [R1+0x38], R16 ;  /* 0x0000381001007387 */ /* 0x0081e60000100a00 */
[----:B----4-:R-:W-:Y:S01]  /*0380*/  IADD3.X R7, PT, PT, RZ, UR6, RZ, P0, !PT ;  /* 0x00000006ff077c10 */ /* 0x010fe200087fe4ff */
[----:B-----5:R0:W-:Y:S08]  /*0390*/  STL.64 [R1+0x40], R18 ;  /* 0x0000401201007387 */ /* 0x0201f00000100a00 */
[----:B0-----:R-:W-:-:S07]  /*03a0*/  LEPC R20, `(.L_x_16) ;  /* 0x000000001014794e */ /* 0x001fce0000000000 */
[----:B--2---:R-:W-:Y:S05]  /*03b0*/  CALL.ABS.NOINC R2 ;  /* 0x0000000002007343 */ /* 0x004fea0003c00000 */
.L_x_16:
[----:B------:R-:W-:Y:S05]  /*03c0*/  EXIT ;  /* 0x000000000000794d */ /* 0x000fea0003800000 */
.L_x_17:
        /* <DEDUP_REMOVED lines=11> */
.L_x_75:


//--------------------- .text._Z8choleskyP6float2iiS0_ --------------------------
	.section	.text._Z8choleskyP6float2iiS0_,"ax",@progbits
	.align	128
        .global         _Z8choleskyP6float2iiS0_
        .type           _Z8choleskyP6float2iiS0_,@function
        .size           _Z8choleskyP6float2iiS0_,(.L_x_71 - _Z8choleskyP6float2iiS0_)
        .other          _Z8choleskyP6float2iiS0_,@"STO_CUDA_ENTRY STV_DEFAULT"
_Z8choleskyP6float2iiS0_:
.text._Z8choleskyP6float2iiS0_:
[----:B------:R-:W0:Y:S01]  /*0000*/  LDC R1, c[0x0][0x37c] ;  /* 0x0000df00ff017b82 */ /* 0x000e220000000800 */
[----:B------:R-:W1:Y:S01]  /*0010*/  S2R R22, SR_TID.X ;  /* 0x0000000000167919 */ /* 0x000e620000002100 */
[----:B------:R-:W2:Y:S06]  /*0020*/  LDCU UR5, c[0x0][0x2fc] ;  /* 0x00005f80ff0577ac */ /* 0x000eac0008000800 */
[----:B------:R-:W3:Y:S01]  /*0030*/  LDC.64 R4, c[0x0][0x388] ;  /* 0x0000e200ff047b82 */ /* 0x000ee20000000a00 */
[----:B0-----:R-:W-:Y:S01]  /*0040*/  VIADD R1, R1, 0xffffffc8 ;  /* 0xffffffc801017836 */ /* 0x001fe20000000000 */
[----:B------:R-:W1:Y:S01]  /*0050*/  S2R R3, SR_CTAID.X ;  /* 0x0000000000037919 */ /* 0x000e620000002500 */
[----:B------:R-:W1:Y:S01]  /*0060*/  LDCU UR6, c[0x0][0x360] ;  /* 0x00006c00ff0677ac */ /* 0x000e620008000800 */
[----:B------:R-:W0:Y:S04]  /*0070*/  LDCU UR4, c[0x0][0x2f8] ;  /* 0x00005f00ff0477ac */ /* 0x000e280008000800 */
[----:B------:R-:W4:Y:S01]  /*0080*/  LDC.64 R16, c[0x0][0x390] ;  /* 0x0000e400ff107b82 */ /* 0x000f220000000a00 */
[----:B------:R-:W1:Y:S07]  /*0090*/  LDCU.64 UR36, c[0x0][0x358] ;  /* 0x00006b00ff2477ac */ /* 0x000e6e0008000a00 */
[----:B------:R-:W5:Y:S01]  /*00a0*/  LDC.64 R26, c[0x0][0x380] ;  /* 0x0000e000ff1a7b82 */ /* 0x000f620000000a00 */
[----:B0-----:R-:W-:-:S05]  /*00b0*/  IADD3 R25, P1, PT, R1, UR4, RZ ;  /* 0x0000000401197c10 */ /* 0x001fca000ff3e0ff */
[----:B--2---:R-:W-:Y:S02]  /*00c0*/  IMAD.X R24, RZ, RZ, UR5, P1 ;  /* 0x00000005ff187e24 */ /* 0x004fe400088e06ff */
[----:B-1----:R-:W-:-:S04]  /*00d0*/  IMAD R22, R3, UR6, R22 ;  /* 0x0000000603167c24 */ /* 0x002fc8000f8e0216 */
[C-C-:B---3--:R-:W-:Y:S01]  /*00e0*/  IMAD.IADD R2, R22.reuse, 0x1, R4.reuse ;  /* 0x0000000116027824 */ /* 0x148fe200078e0204 */
[C---:B------:R-:W-:Y:S01]  /*00f0*/  ISETP.NE.AND P0, PT, R22.reuse, RZ, PT ;  /* 0x000000ff1600720c */ /* 0x040fe20003f05270 */
[-C--:B------:R-:W-:Y:S02]  /*0100*/  IMAD R3, R22, R5.reuse, R4 ;  /* 0x0000000516037224 */ /* 0x080fe400078e0204 */
[----:B------:R-:W-:Y:S02]  /*0110*/  IMAD R2, R4, R5, R2 ;  /* 0x0000000504027224 */ /* 0x000fe400078e0202 */
[----:B----4-:R-:W-:-:S04]  /*0120*/  IMAD.WIDE R16, R3, 0x8, R16 ;  /* 0x0000000803107825 */ /* 0x010fc800078e0210 */
[----:B-----5:R-:W-:-:S04]  /*0130*/  IMAD.WIDE R26, R2, 0x8, R26 ;  /* 0x00000008021a7825 */ /* 0x020fc800078e021a */
[----:B------:R-:W-:Y:S05]  /*0140*/  @P0 BRA `(.L_x_18) ;  /* 0x0000001000540947 */ /* 0x000fea0003800000 */
[----:B------:R-:W2:Y:S01]  /*0150*/  LDG.E.64 R8, desc[UR36][R26.64] ;  /* 0x000000241a087981 */ /* 0x000ea2000c1e1b00 */
[----:B------:R-:W-:Y:S01]  /*0160*/  BSSY.RECONVERGENT B0, `(.L_x_19) ;  /* 0x000000f000007945 */ /* 0x000fe20003800200 */
[----:B--2---:R-:W-:-:S04]  /*0170*/  FSETP.GT.AND P0, PT, |R8|, |R9|, PT ;  /* 0x400000090800720b */ /* 0x004fc80003f04200 */
[----:B------:R-:W-:Y:S02]  /*0180*/  FSEL R4, |R8|, |R9|, P0 ;  /* 0x4000000908047208 */ /* 0x000fe40000000200 */
[----:B------:R-:W-:Y:S02]  /*0190*/  FSEL R0, |R9|, |R8|, P0 ;  /* 0x4000000809007208 */ /* 0x000fe40000000200 */
[----:B------:R-:W0:Y:S08]  /*01a0*/  MUFU.RCP R3, R4 ;  /* 0x0000000400037308 */ /* 0x000e300000001000 */
[----:B------:R-:W1:Y:S01]  /*01b0*/  FCHK P0, R0, R4 ;  /* 0x0000000400007302 */ /* 0x000e620000000000 */
[----:B0-----:R-:W-:-:S04]  /*01c0*/  FFMA R6, -R4, R3, 1 ;  /* 0x3f80000004067423 */ /* 0x001fc80000000103 */
[----:B------:R-:W-:-:S04]  /*01d0*/  FFMA R3, R3, R6, R3 ;  /* 0x0000000603037223 */ /* 0x000fc80000000003 */
[----:B------:R-:W-:-:S04]  /*01e0*/  FFMA R6, R0, R3, RZ ;  /* 0x0000000300067223 */ /* 0x000fc800000000ff */
[----:B------:R-:W-:-:S04]  /*01f0*/  FFMA R5, -R4, R6, R0 ;  /* 0x0000000604057223 */ /* 0x000fc80000000100 */
[----:B------:R-:W-:Y:S01]  /*0200*/  FFMA R3, R3, R5, R6 ;  /* 0x0000000503037223 */ /* 0x000fe20000000006 */
[----:B-1----:R-:W-:Y:S06]  /*0210*/  @!P0 BRA `(.L_x_20) ;  /* 0x00000000000c8947 */ /* 0x002fec0003800000 */
[----:B------:R-:W-:Y:S01]  /*0220*/  IMAD.MOV.U32 R3, RZ, RZ, R0 ;  /* 0x000000ffff037224 */ /* 0x000fe200078e0000 */
[----:B------:R-:W-:-:S07]  /*0230*/  MOV R10, 0x250 ;  /* 0x00000250000a7802 */ /* 0x000fce0000000f00 */
[----:B------:R-:W-:Y:S05]  /*0240*/  CALL.REL.NOINC `($__internal_3_$__cuda_sm3x_div_rn_noftz_f32_slowpath) ;  /* 0x00000018005c7944 */ /* 0x000fea0003c00000 */
.L_x_20:
[----:B------:R-:W-:Y:S05]  /*0250*/  BSYNC.RECONVERGENT B0 ;  /* 0x0000000000007941 */ /* 0x000fea0003800200 */
.L_x_19:
[----:B------:R-:W-:Y:S01]  /*0260*/  FFMA R6, R3, R3, 1 ;  /* 0x3f80000003067423 */ /* 0x000fe20000000003 */
[----:B------:R-:W-:Y:S03]  /*0270*/  BSSY.RECONVERGENT B0, `(.L_x_21) ;  /* 0x000000e000007945 */ /* 0x000fe60003800200 */
[----:B------:R-:W-:Y:S01]  /*0280*/  VIADD R3, R6, 0xf3000000 ;  /* 0xf300000006037836 */ /* 0x000fe20000000000 */
[----:B------:R0:W1:Y:S04]  /*0290*/  MUFU.RSQ R5, R6 ;  /* 0x0000000600057308 */ /* 0x0000680000001400 */
[----:B------:R-:W-:-:S13]  /*02a0*/  ISETP.GT.U32.AND P0, PT, R3, 0x727fffff, PT ;  /* 0x727fffff0300780c */ /* 0x000fda0003f04070 */
[----:B01----:R-:W-:Y:S05]  /*02b0*/  @!P0 BRA `(.L_x_22) ;  /* 0x0000000000148947 */ /* 0x003fea0003800000 */
[----:B------:R-:W-:Y:S02]  /*02c0*/  MOV R3, R6 ;  /* 0x0000000600037202 */ /* 0x000fe40000000f00 */
[----:B------:R-:W-:-:S07]  /*02d0*/  MOV R13, 0x2f0 ;  /* 0x000002f0000d7802 */ /* 0x000fce0000000f00 */
[----:B------:R-:W-:Y:S05]  /*02e0*/  CALL.REL.NOINC `($__internal_2_$__cuda_sm20_sqrt_rn_f32_slowpath) ;  /* 0x0000001400dc7944 */ /* 0x000fea0003c00000 */
[----:B------:R-:W-:Y:S01]  /*02f0*/  IMAD.MOV.U32 R3, RZ, RZ, R5 ;  /* 0x000000ffff037224 */ /* 0x000fe200078e0005 */
[----:B------:R-:W-:Y:S06]  /*0300*/  BRA `(.L_x_23) ;  /* 0x0000000000107947 */ /* 0x000fec0003800000 */
.L_x_22:
[----:B------:R-:W-:Y:S01]  /*0310*/  FMUL.FTZ R3, R6, R5 ;  /* 0x0000000506037220 */ /* 0x000fe20000410000 */
[----:B------:R-:W-:-:S03]  /*0320*/  FMUL.FTZ R5, R5, 0.5 ;  /* 0x3f00000005057820 */ /* 0x000fc60000410000 */
[----:B------:R-:W-:-:S04]  /*0330*/  FFMA R6, -R3, R3, R6 ;  /* 0x0000000303067223 */ /* 0x000fc80000000106 */
[----:B------:R-:W-:-:S07]  /*0340*/  FFMA R3, R6, R5, R3 ;  /* 0x0000000506037223 */ /* 0x000fce0000000003 */
.L_x_23:
[----:B------:R-:W-:Y:S05]  /*0350*/  BSYNC.RECONVERGENT B0 ;  /* 0x0000000000007941 */ /* 0x000fea0003800200 */
.L_x_21:
[CC--:B------:R-:W-:Y:S01]  /*0360*/  FSETP.GT.AND P2, PT, |R9|.reuse, |R8|.reuse, PT ;  /* 0x400000080900720b */ /* 0x0c0fe20003f44200 */
[C---:B------:R-:W-:Y:S01]  /*0370*/  FMUL R5, R4.reuse, R3 ;  /* 0x0000000304057220 */ /* 0x040fe20000400000 */
[----:B------:R-:W-:Y:S01]  /*0380*/  FSETP.NEU.AND P3, PT, R4, RZ, PT ;  /* 0x000000ff0400720b */ /* 0x000fe20003f6d000 */
[----:B------:R-:W-:Y:S01]  /*0390*/  BSSY.RECONVERGENT B0, `(.L_x_24) ;  /* 0x0000014000007945 */ /* 0x000fe20003800200 */
[----:B------:R-:W-:Y:S02]  /*03a0*/  FSEL R6, |R9|, |R8|, P2 ;  /* 0x4000000809067208 */ /* 0x000fe40001000200 */
[----:B------:R-:W-:Y:S02]  /*03b0*/  FSEL R3, |R8|, |R9|, P2 ;  /* 0x4000000908037208 */ /* 0x000fe40001000200 */
[----:B------:R-:W0:Y:S01]  /*03c0*/  MUFU.RCP R7, R6 ;  /* 0x0000000600077308 */ /* 0x000e220000001000 */
[----:B------:R-:W-:Y:S01]  /*03d0*/  FMNMX R4, R4, R0, !PT ;  /* 0x0000000004047209 */ /* 0x000fe20007800000 */
[----:B------:R-:W-:-:S03]  /*03e0*/  FADD R0, |R8|, |R9| ;  /* 0x4000000908007221 */ /* 0x000fc60000000200 */
[----:B------:R-:W-:Y:S02]  /*03f0*/  FSETP.GT.AND P0, PT, R4, 3.40282346638528859812e+38, PT ;  /* 0x7f7fffff0400780b */ /* 0x000fe40003f04000 */
[----:B------:R-:W-:Y:S01]  /*0400*/  FSEL R5, R0, R5, !P3 ;  /* 0x0000000500057208 */ /* 0x000fe20005800000 */
[----:B------:R-:W1:Y:S01]  /*0410*/  FCHK P1, R3, R6 ;  /* 0x0000000603007302 */ /* 0x000e620000020000 */
[----:B0-----:R-:W-:-:S04]  /*0420*/  FFMA R10, -R6, R7, 1 ;  /* 0x3f800000060a7423 */ /* 0x001fc80000000107 */
[----:B------:R-:W-:Y:S01]  /*0430*/  FFMA R10, R7, R10, R7 ;  /* 0x0000000a070a7223 */ /* 0x000fe20000000007 */
[----:B------:R-:W-:-:S03]  /*0440*/  FSEL R7, R0, R5, P0 ;  /* 0x0000000500077208 */ /* 0x000fc60000000000 */
[----:B------:R-:W-:-:S04]  /*0450*/  FFMA R11, R3, R10, RZ ;  /* 0x0000000a030b7223 */ /* 0x000fc800000000ff */
[----:B------:R-:W-:-:S04]  /*0460*/  FFMA R4, -R6, R11, R3 ;  /* 0x0000000b06047223 */ /* 0x000fc80000000103 */
[----:B------:R-:W-:Y:S01]  /*0470*/  FFMA R4, R10, R4, R11 ;  /* 0x000000040a047223 */ /* 0x000fe2000000000b */
[----:B-1----:R-:W-:Y:S06]  /*0480*/  @!P1 BRA `(.L_x_25) ;  /* 0x0000000000109947 */ /* 0x002fec0003800000 */
[----:B------:R-:W-:Y:S01]  /*0490*/  IMAD.MOV.U32 R4, RZ, RZ, R6 ;  /* 0x000000ffff047224 */ /* 0x000fe200078e0006 */
[----:B------:R-:W-:-:S07]  /*04a0*/  MOV R10, 0x4c0 ;  /* 0x000004c0000a7802 */ /* 0x000fce0000000f00 */
[----:B------:R-:W-:Y:S05]  /*04b0*/  CALL.REL.NOINC `($__internal_3_$__cuda_sm3x_div_rn_noftz_f32_slowpath) ;  /* 0x0000001400c07944 */ /* 0x000fea0003c00000 */
[----:B------:R-:W-:-:S07]  /*04c0*/  IMAD.MOV.U32 R4, RZ, RZ, R3 ;  /* 0x000000ffff047224 */ /* 0x000fce00078e0003 */
.L_x_25:
[----:B------:R-:W-:Y:S05]  /*04d0*/  BSYNC.RECONVERGENT B0 ;  /* 0x0000000000007941 */ /* 0x000fea0003800200 */
.L_x_24:
[----:B------:R-:W-:Y:S02]  /*04e0*/  IMAD.MOV.U32 R10, RZ, RZ, 0x3b33710b ;  /* 0x3b33710bff0a7424 */ /* 0x000fe400078e00ff */
[----:B------:R-:W-:Y:S01]  /*04f0*/  FMUL R3, R4, R4 ;  /* 0x0000000404037220 */ /* 0x000fe20000400000 */
[C---:B------:R-:W-:Y:S01]  /*0500*/  ISETP.GE.AND P0, PT, R8.reuse, RZ, PT ;  /* 0x000000ff0800720c */ /* 0x040fe20003f06270 */
[----:B------:R-:W-:Y:S01]  /*0510*/  BSSY.RECONVERGENT B0, `(.L_x_26) ;  /* 0x000005a000007945 */ /* 0x000fe20003800200 */
[----:B------:R-:W-:Y:S01]  /*0520*/  FSETP.NEU.AND P3, PT, |R8|, |R9|, PT ;  /* 0x400000090800720b */ /* 0x000fe20003f6d200 */
[----:B------:R-:W-:Y:S01]  /*0530*/  FFMA R10, R3, R10, -0.015681877732276916504 ;  /* 0xbc807748030a7423 */ /* 0x000fe2000000000a */
[----:B------:R-:W-:-:S03]  /*0540*/  FSETP.NEU.AND P1, PT, R6, RZ, PT ;  /* 0x000000ff0600720b */ /* 0x000fc60003f2d000 */
[----:B------:R-:W-:-:S04]  /*0550*/  FFMA R10, R3, R10, 0.042200751602649688721 ;  /* 0x3d2cdab2030a7423 */ /* 0x000fc8000000000a */
[----:B------:R-:W-:-:S04]  /*0560*/  FFMA R10, R3, R10, -0.074792981147766113281 ;  /* 0xbd992d10030a7423 */ /* 0x000fc8000000000a */
[----:B------:R-:W-:-:S04]  /*0570*/  FFMA R10, R3, R10, 0.10640415549278259277 ;  /* 0x3dd9ea6c030a7423 */ /* 0x000fc8000000000a */
[----:B------:R-:W-:-:S04]  /*0580*/  FFMA R10, R3, R10, -0.14207722246646881104 ;  /* 0xbe117cb1030a7423 */ /* 0x000fc8000000000a */
[----:B------:R-:W-:-:S04]  /*0590*/  FFMA R10, R3, R10, 0.19993925094604492188 ;  /* 0x3e4cbce0030a7423 */ /* 0x000fc8000000000a */
[----:B------:R-:W-:-:S04]  /*05a0*/  FFMA R10, R3, R10, -0.33333197236061096191 ;  /* 0xbeaaaa7d030a7423 */ /* 0x000fc8000000000a */
[----:B------:R-:W-:Y:S01]  /*05b0*/  FMUL R3, R3, R10 ;  /* 0x0000000a03037220 */ /* 0x000fe20000400000 */
[----:B------:R-:W-:-:S03]  /*05c0*/  HFMA2 R10, -RZ, RZ, 1.857421875, -1409 ;  /* 0x3f6ee581ff0a7431 */ /* 0x000fc600000001ff */
[----:B------:R-:W-:-:S04]  /*05d0*/  FFMA R3, R3, R4, R4 ;  /* 0x0000000403037223 */ /* 0x000fc80000000004 */
[C---:B------:R-:W-:Y:S01]  /*05e0*/  FFMA R4, R10.reuse, 1.6832555532455444336, -R3 ;  /* 0x3fd774eb0a047823 */ /* 0x040fe20000000803 */
[----:B------:R-:W-:-:S04]  /*05f0*/  FSEL R5, R10, 1.8663789033889770508, P2 ;  /* 0x3feee5810a057808 */ /* 0x000fc80001000000 */
[-C--:B------:R-:W-:Y:S02]  /*0600*/  FSEL R8, R4, R3.reuse, P2 ;  /* 0x0000000304087208 */ /* 0x080fe40001000000 */
[----:B------:R-:W-:Y:S01]  /*0610*/  FSEL R4, R3, -R3, P2 ;  /* 0x8000000303047208 */ /* 0x000fe20001000000 */
[----:B------:R-:W-:-:S04]  /*0620*/  IMAD.MOV.U32 R3, RZ, RZ, 0x4016cbe4 ;  /* 0x4016cbe4ff037424 */ /* 0x000fc800078e00ff */
[----:B------:R-:W-:Y:S01]  /*0630*/  @!P0 FFMA R8, R5, 1.6832555532455444336, R4 ;  /* 0x3fd774eb05088823 */ /* 0x000fe20000000004 */
[----:B------:R-:W-:Y:S02]  /*0640*/  @!P3 FSEL R8, R3, 0.78539818525314331055, !P0 ;  /* 0x3f490fdb0308b808 */ /* 0x000fe40004000000 */
[----:B------:R-:W-:Y:S02]  /*0650*/  @!P1 FSEL R8, RZ, 3.1415927410125732422, P0 ;  /* 0x40490fdbff089808 */ /* 0x000fe40000000000 */
[----:B------:R-:W-:Y:S02]  /*0660*/  FSETP.NAN.AND P0, PT, R0, R0, PT ;  /* 0x000000000000720b */ /* 0x000fe40003f08000 */
[----:B------:R-:W-:-:S04]  /*0670*/  LOP3.LUT R9, R8, 0x80000000, R9, 0xb8, !PT ;  /* 0x8000000008097812 */ /* 0x000fc800078eb809 */
[----:B------:R-:W-:-:S05]  /*0680*/  FSEL R9, R0, R9, P0 ;  /* 0x0000000900097208 */ /* 0x000fca0000000000 */
[----:B------:R-:W-:-:S04]  /*0690*/  FMUL R9, R9, 0.5 ;  /* 0x3f00000009097820 */ /* 0x000fc80000400000 */
[C---:B------:R-:W-:Y:S01]  /*06a0*/  FMUL R0, R9.reuse, 0.63661974668502807617 ;  /* 0x3f22f98309007820 */ /* 0x040fe20000400000 */
[----:B------:R-:W-:-:S05]  /*06b0*/  FSETP.GE.AND P0, PT, |R9|, 105615, PT ;  /* 0x47ce47800900780b */ /* 0x000fca0003f06200 */
[----:B------:R-:W0:Y:S02]  /*06c0*/  F2I.NTZ R0, R0 ;  /* 0x0000000000007305 */ /* 0x000e240000203100 */
[----:B0-----:R-:W-:Y:S01]  /*06d0*/  I2FP.F32.S32 R8, R0 ;  /* 0x0000000000087245 */ /* 0x001fe20000201400 */
[----:B------:R-:W-:-:S04]  /*06e0*/  IMAD.MOV.U32 R12, RZ, RZ, R0 ;  /* 0x000000ffff0c7224 */ /* 0x000fc800078e0000 */
[----:B------:R-:W-:-:S04]  /*06f0*/  FFMA R3, R8, -1.5707962512969970703, R9 ;  /* 0xbfc90fda08037823 */ /* 0x000fc80000000009 */
[----:B------:R-:W-:-:S04]  /*0700*/  FFMA R3, R8, -7.5497894158615963534e-08, R3 ;  /* 0xb3a2216808037823 */ /* 0x000fc80000000003 */
[----:B------:R-:W-:-:S04]  /*0710*/  FFMA R8, R8, -5.3903029534742383927e-15, R3 ;  /* 0xa7c234c508087823 */ /* 0x000fc80000000003 */
[----:B------:R-:W-:Y:S01]  /*0720*/  IMAD.MOV.U32 R3, RZ, RZ, R8 ;  /* 0x000000ffff037224 */ /* 0x000fe200078e0008 */
[----:B------:R-:W-:Y:S06]  /*0730*/  @!P0 BRA `(.L_x_27) ;  /* 0x0000000000dc8947 */ /* 0x000fec0003800000 */
[----:B------:R-:W-:-:S13]  /*0740*/  FSETP.NEU.AND P0, PT, |R9|, +INF , PT ;  /* 0x7f8000000900780b */ /* 0x000fda0003f0d200 */
[----:B------:R-:W-:Y:S01]  /*0750*/  @!P0 FMUL R3, RZ, R9 ;  /* 0x00000009ff038220 */ /* 0x000fe20000400000 */
[----:B------:R-:W-:Y:S01]  /*0760*/  @!P0 IMAD.MOV.U32 R0, RZ, RZ, RZ ;  /* 0x000000ffff008224 */ /* 0x000fe200078e00ff */
[----:B------:R-:W-:Y:S06]  /*0770*/  @!P0 BRA `(.L_x_27) ;  /* 0x0000000000cc8947 */ /* 0x000fec0003800000 */
[----:B------:R-:W-:Y:S01]  /*0780*/  SHF.L.U32 R3, R9, 0x8, RZ ;  /* 0x0000000809037819 */ /* 0x000fe200000006ff */
[----:B------:R-:W-:Y:S01]  /*0790*/  IMAD.MOV.U32 R6, RZ, RZ, RZ ;  /* 0x000000ffff067224 */ /* 0x000fe200078e00ff */
[----:B------:R-:W0:Y:S01]  /*07a0*/  LDCU.64 UR6, c[0x4][0x20] ;  /* 0x01000400ff0677ac */ /* 0x000e220008000a00 */
[----:B------:R-:W-:Y:S01]  /*07b0*/  IMAD.MOV.U32 R0, RZ, RZ, R1 ;  /* 0x000000ffff007224 */ /* 0x000fe200078e0001 */
[----:B------:R-:W-:Y:S01]  /*07c0*/  LOP3.LUT R13, R3, 0x80000000, RZ, 0xfc, !PT ;  /* 0x80000000030d7812 */ /* 0x000fe200078efcff */
[----:B------:R-:W-:Y:S01]  /*07d0*/  UMOV UR5, URZ ;  /* 0x000000ff00057c82 */ /* 0x000fe20008000000 */
[----:B------:R-:W-:-:S05]  /*07e0*/  UMOV UR4, URZ ;  /* 0x000000ff00047c82 */ /* 0x000fca0008000000 */
.L_x_28:
[----:B0-----:R-:W-:Y:S02]  /*07f0*/  IMAD.U32 R10, RZ, RZ, UR6 ;  /* 0x00000006ff0a7e24 */ /* 0x001fe4000f8e00ff */
[----:B------:R-:W-:-:S05]  /*0800*/  IMAD.U32 R11, RZ, RZ, UR7 ;  /* 0x00000007ff0b7e24 */ /* 0x000fca000f8e00ff */
[----:B------:R-:W2:Y:S01]  /*0810*/  LDG.E.CONSTANT R4, desc[UR36][R10.64] ;  /* 0x000000240a047981 */ /* 0x000ea2000c1e9900 */
[----:B------:R-:W-:Y:S02]  /*0820*/  UIADD3 UR6, UP0, UPT, UR6, 0x4, URZ ;  /* 0x0000000406067890 */ /* 0x000fe4000ff1e0ff */
[----:B------:R-:W-:Y:S02]  /*0830*/  UIADD3 UR4, UPT, UPT, UR4, 0x1, URZ ;  /* 0x0000000104047890 */ /* 0x000fe4000fffe0ff */
[----:B------:R-:W-:Y:S02]  /*0840*/  UIADD3.X UR7, UPT, UPT, URZ, UR7, URZ, UP0, !UPT ;  /* 0x00000007ff077290 */ /* 0x000fe400087fe4ff */
[----:B------:R-:W-:Y:S01]  /*0850*/  UISETP.NE.AND UP0, UPT, UR4, 0x6, UPT ;  /* 0x000000060400788c */ /* 0x000fe2000bf05270 */
[----:B--2---:R-:W-:-:S03]  /*0860*/  IMAD.WIDE.U32 R4, R4, R13, RZ ;  /* 0x0000000d04047225 */ /* 0x004fc600078e00ff */
[----:B------:R-:W-:-:S04]  /*0870*/  IADD3 R3, P0, PT, R4, R6, RZ ;  /* 0x0000000604037210 */ /* 0x000fc80007f1e0ff */
[----:B------:R-:W-:Y:S01]  /*0880*/  IADD3.X R6, PT, PT, R5, UR5, RZ, P0, !PT ;  /* 0x0000000505067c10 */ /* 0x000fe200087fe4ff */
[----:B------:R0:W-:Y:S02]  /*0890*/  STL [R0], R3 ;  /* 0x0000000300007387 */ /* 0x0001e40000100800 */
[----:B0-----:R-:W-:Y:S01]  /*08a0*/  IADD3 R0, PT, PT, R0, 0x4, RZ ;  /* 0x0000000400007810 */ /* 0x001fe20007ffe0ff */
[----:B------:R-:W-:Y:S06]  /*08b0*/  BRA.U UP0, `(.L_x_28) ;  /* 0xfffffffd00cc7547 */ /* 0x000fec000b83ffff */
[----:B------:R-:W-:Y:S01]  /*08c0*/  SHF.R.U32.HI R5, RZ, 0x17, R9 ;  /* 0x00000017ff057819 */ /* 0x000fe20000011609 */
[----:B------:R0:W-:Y:S03]  /*08d0*/  STL [R1+0x18], R6 ;  /* 0x0000180601007387 */ /* 0x0001e60000100800 */
[C---:B------:R-:W-:Y:S02]  /*08e0*/  LOP3.LUT R0, R5.reuse, 0xe0, RZ, 0xc0, !PT ;  /* 0x000000e005007812 */ /* 0x040fe400078ec0ff */
[----:B------:R-:W-:-:S03]  /*08f0*/  LOP3.LUT P0, RZ, R5, 0x1f, RZ, 0xc0, !PT ;  /* 0x0000001f05ff7812 */ /* 0x000fc6000780c0ff */
[----:B------:R-:W-:-:S05]  /*0900*/  VIADD R0, R0, 0xffffff80 ;  /* 0xffffff8000007836 */ /* 0x000fca0000000000 */
[----:B------:R-:W-:-:S05]  /*0910*/  SHF.R.U32.HI R0, RZ, 0x5, R0 ;  /* 0x00000005ff007819 */ /* 0x000fca0000011600 */
[----:B------:R-:W-:-:S05]  /*0920*/  IMAD R13, R0, -0x4, R1 ;  /* 0xfffffffc000d7824 */ /* 0x000fca00078e0201 */
[----:B------:R-:W2:Y:S04]  /*0930*/  LDL R0, [R13+0x18] ;  /* 0x000018000d007983 */ /* 0x000ea80000100800 */
[----:B------:R-:W2:Y:S04]  /*0940*/  LDL R3, [R13+0x14] ;  /* 0x000014000d037983 */ /* 0x000ea80000100800 */
[----:B------:R-:W3:Y:S01]  /*0950*/  @P0 LDL R4, [R13+0x10] ;  /* 0x000010000d040983 */ /* 0x000ee20000100800 */
[----:B------:R-:W-:Y:S01]  /*0960*/  LOP3.LUT R5, R5, 0x1f, RZ, 0xc0, !PT ;  /* 0x0000001f05057812 */ /* 0x000fe200078ec0ff */
[----:B------:R-:W-:Y:S01]  /*0970*/  UMOV UR4, 0x54442d19 ;  /* 0x54442d1900047882 */ /* 0x000fe20000000000 */
[----:B------:R-:W-:-:S02]  /*0980*/  UMOV UR5, 0x3bf921fb ;  /* 0x3bf921fb00057882 */ /* 0x000fc40000000000 */
[-C--:B--2---:R-:W-:Y:S02]  /*0990*/  @P0 SHF.L.W.U32.HI R0, R3, R5.reuse, R0 ;  /* 0x0000000503000219 */ /* 0x084fe40000010e00 */
[----:B---3--:R-:W-:Y:S02]  /*09a0*/  @P0 SHF.L.W.U32.HI R3, R4, R5, R3 ;  /* 0x0000000504030219 */ /* 0x008fe40000010e03 */
[----:B------:R-:W-:Y:S02]  /*09b0*/  ISETP.GE.AND P0, PT, R9, RZ, PT ;  /* 0x000000ff0900720c */ /* 0x000fe40003f06270 */
[C---:B------:R-:W-:Y:S01]  /*09c0*/  SHF.L.W.U32.HI R4, R3.reuse, 0x2, R0 ;  /* 0x0000000203047819 */ /* 0x040fe20000010e00 */
[----:B------:R-:W-:-:S03]  /*09d0*/  IMAD.SHL.U32 R3, R3, 0x4, RZ ;  /* 0x0000000403037824 */ /* 0x000fc600078e00ff */
[----:B------:R-:W-:-:S04]  /*09e0*/  SHF.R.S32.HI R5, RZ, 0x1f, R4 ;  /* 0x0000001fff057819 */ /* 0x000fc80000011404 */
[C---:B------:R-:W-:Y:S02]  /*09f0*/  LOP3.LUT R10, R5.reuse, R3, RZ, 0x3c, !PT ;  /* 0x00000003050a7212 */ /* 0x040fe400078e3cff */
[----:B------:R-:W-:Y:S02]  /*0a00*/  LOP3.LUT R11, R5, R4, RZ, 0x3c, !PT ;  /* 0x00000004050b7212 */ /* 0x000fe400078e3cff */
[----:B------:R-:W-:Y:S02]  /*0a10*/  SHF.R.U32.HI R3, RZ, 0x1e, R0 ;  /* 0x0000001eff037819 */ /* 0x000fe40000011600 */
[C---:B------:R-:W-:Y:S02]  /*0a20*/  LOP3.LUT R5, R4.reuse, R9, RZ, 0x3c, !PT ;  /* 0x0000000904057212 */ /* 0x040fe400078e3cff */
[----:B------:R-:W1:Y:S01]  /*0a30*/  I2F.F64.S64 R10, R10 ;  /* 0x0000000a000a7312 */ /* 0x000e620000301c00 */
[----:B------:R-:W-:Y:S02]  /*0a40*/  LEA.HI R0, R4, R3, RZ, 0x1 ;  /* 0x0000000304007211 */ /* 0x000fe400078f08ff */
[----:B------:R-:W-:-:S03]  /*0a50*/  ISETP.GE.AND P1, PT, R5, RZ, PT ;  /* 0x000000ff0500720c */ /* 0x000fc60003f26270 */
[----:B------:R-:W-:-:S04]  /*0a60*/  IMAD.MOV R3, RZ, RZ, -R0 ;  /* 0x000000ffff037224 */ /* 0x000fc800078e0a00 */
[----:B------:R-:W-:Y:S01]  /*0a70*/  @!P0 IMAD.MOV.U32 R0, RZ, RZ, R3 ;  /* 0x000000ffff008224 */ /* 0x000fe200078e0003 */
[----:B-1----:R-:W-:-:S10]  /*0a80*/  DMUL R14, R10, UR4 ;  /* 0x000000040a0e7c28 */ /* 0x002fd40008000000 */
[----:B------:R-:W1:Y:S02]  /*0a90*/  F2F.F32.F64 R14, R14 ;  /* 0x0000000e000e7310 */ /* 0x000e640000301000 */
[----:B01----:R-:W-:-:S07]  /*0aa0*/  FSEL R3, -R14, R14, !P1 ;  /* 0x0000000e0e037208 */ /* 0x003fce0004800100 */
.L_x_27:
[----:B------:R-:W-:Y:S05]  /*0ab0*/  BSYNC.RECONVERGENT B0 ;  /* 0x0000000000007941 */ /* 0x000fea0003800200 */
.L_x_26:
[----:B------:R-:W-:Y:S01]  /*0ac0*/  MOV R4, 0x37cbac00 ;  /* 0x37cbac0000047802 */ /* 0x000fe20000000f00 */
[----:B------:R-:W-:Y:S01]  /*0ad0*/  FMUL R5, R3, R3 ;  /* 0x0000000303057220 */ /* 0x000fe20000400000 */
[C---:B------:R-:W-:Y:S01]  /*0ae0*/  LOP3.LUT R6, R0.reuse, 0x1, RZ, 0xc0, !PT ;  /* 0x0000000100067812 */ /* 0x040fe200078ec0ff */
[----:B------:R-:W-:Y:S01]  /*0af0*/  VIADD R0, R0, 0x1 ;  /* 0x0000000100007836 */ /* 0x000fe20000000000 */
[----:B------:R-:W-:Y:S01]  /*0b00*/  BSSY.RECONVERGENT B0, `(.L_x_29) ;  /* 0x0000048000007945 */ /* 0x000fe20003800200 */
[----:B------:R-:W-:Y:S01]  /*0b10*/  FFMA R4, R5, R4, -0.0013887860113754868507 ;  /* 0xbab607ed05047423 */ /* 0x000fe20000000004 */
[----:B------:R-:W-:Y:S01]  /*0b20*/  ISETP.NE.U32.AND P0, PT, R6, 0x1, PT ;  /* 0x000000010600780c */ /* 0x000fe20003f05070 */
[----:B------:R-:W-:Y:S01]  /*0b30*/  IMAD.MOV.U32 R6, RZ, RZ, 0x3c0885e4 ;  /* 0x3c0885e4ff067424 */ /* 0x000fe200078e00ff */
[----:B------:R-:W-:Y:S01]  /*0b40*/  LOP3.LUT P1, RZ, R0, 0x2, RZ, 0xc0, !PT ;  /* 0x0000000200ff7812 */ /* 0x000fe2000782c0ff */
[----:B------:R-:W-:Y:S01]  /*0b50*/  IMAD.MOV.U32 R11, RZ, RZ, 0x3e2aaaa8 ;  /* 0x3e2aaaa8ff0b7424 */ /* 0x000fe200078e00ff */
[----:B------:R-:W-:-:S02]  /*0b60*/  FSEL R4, R4, -0.00019574658654164522886, P0 ;  /* 0xb94d415304047808 */ /* 0x000fc40000000000 */
[----:B------:R-:W-:Y:S02]  /*0b70*/  FSEL R6, R6, 0.041666727513074874878, !P0 ;  /* 0x3d2aaabb06067808 */ /* 0x000fe40004000000 */
[----:B------:R-:W-:Y:S02]  /*0b80*/  FSEL R0, R3, 1, !P0 ;  /* 0x3f80000003007808 */ /* 0x000fe40004000000 */
[----:B------:R-:W-:Y:S01]  /*0b90*/  FSEL R11, -R11, -0.4999999701976776123, !P0 ;  /* 0xbeffffff0b0b7808 */ /* 0x000fe20004000100 */
[----:B------:R-:W-:Y:S01]  /*0ba0*/  FFMA R4, R5, R4, R6 ;  /* 0x0000000405047223 */ /* 0x000fe20000000006 */
[----:B------:R-:W-:Y:S01]  /*0bb0*/  FSETP.GE.AND P0, PT, |R9|, 105615, PT ;  /* 0x47ce47800900780b */ /* 0x000fe20003f06200 */
[C---:B------:R-:W-:Y:S02]  /*0bc0*/  FFMA R3, R5.reuse, R0, RZ ;  /* 0x0000000005037223 */ /* 0x040fe400000000ff */
[----:B------:R-:W-:-:S04]  /*0bd0*/  FFMA R4, R5, R4, R11 ;  /* 0x0000000405047223 */ /* 0x000fc8000000000b */
[----:B------:R-:W-:-:S04]  /*0be0*/  FFMA R18, R3, R4, R0 ;  /* 0x0000000403127223 */ /* 0x000fc80000000000 */
[----:B------:R-:W-:Y:S02]  /*0bf0*/  @P1 FADD R18, RZ, -R18 ;  /* 0x80000012ff121221 */ /* 0x000fe40000000000 */
[----:B------:R-:W-:Y:S05]  /*0c00*/  @!P0 BRA `(.L_x_30) ;  /* 0x0000000000dc8947 */ /* 0x000fea0003800000 */
        /* <DEDUP_REMOVED lines=11> */
.L_x_31:
        /* <DEDUP_REMOVED lines=25> */
[----:B------:R-:W-:Y:S01]  /*0e50*/  UMOV UR5, 0x3bf921fb ;  /* 0x3bf921fb00057882 */ /* 0x000fe20000000000 */
[----:B------:R-:W-:-:S02]  /*0e60*/  ISETP.GE.AND P1, PT, R9, RZ, PT ;  /* 0x000000ff0900720c */ /* 0x000fc40003f26270 */
[-C--:B--2---:R-:W-:Y:S02]  /*0e70*/  @P0 SHF.L.W.U32.HI R0, R3, R5.reuse, R0 ;  /* 0x0000000503000219 */ /* 0x084fe40000010e00 */
[----:B---3--:R-:W-:-:S04]  /*0e80*/  @P0 SHF.L.W.U32.HI R3, R4, R5, R3 ;  /* 0x0000000504030219 */ /* 0x008fc80000010e03 */
[C---:B------:R-:W-:Y:S01]  /*0e90*/  SHF.L.W.U32.HI R4, R3.reuse, 0x2, R0 ;  /* 0x0000000203047819 */ /* 0x040fe20000010e00 */
[----:B------:R-:W-:-:S03]  /*0ea0*/  IMAD.SHL.U32 R3, R3, 0x4, RZ ;  /* 0x0000000403037824 */ /* 0x000fc600078e00ff */
[----:B------:R-:W-:Y:S02]  /*0eb0*/  SHF.R.S32.HI R5, RZ, 0x1f, R4 ;  /* 0x0000001fff057819 */ /* 0x000fe40000011404 */
[----:B------:R-:W-:Y:S02]  /*0ec0*/  LOP3.LUT R9, R4, R9, RZ, 0x3c, !PT ;  /* 0x0000000904097212 */ /* 0x000fe400078e3cff */
[C---:B------:R-:W-:Y:S02]  /*0ed0*/  LOP3.LUT R10, R5.reuse, R3, RZ, 0x3c, !PT ;  /* 0x00000003050a7212 */ /* 0x040fe400078e3cff */
[----:B------:R-:W-:Y:S02]  /*0ee0*/  LOP3.LUT R11, R5, R4, RZ, 0x3c, !PT ;  /* 0x00000004050b7212 */ /* 0x000fe400078e3cff */
[----:B------:R-:W-:Y:S02]  /*0ef0*/  SHF.R.U32.HI R3, RZ, 0x1e, R0 ;  /* 0x0000001eff037819 */ /* 0x000fe40000011600 */
[----:B------:R-:W-:-:S02]  /*0f00*/  ISETP.GE.AND P0, PT, R9, RZ, PT ;  /* 0x000000ff0900720c */ /* 0x000fc40003f06270 */
[----:B------:R-:W1:Y:S01]  /*0f10*/  I2F.F64.S64 R10, R10 ;  /* 0x0000000a000a7312 */ /* 0x000e620000301c00 */
[----:B------:R-:W-:-:S05]  /*0f20*/  LEA.HI R12, R4, R3, RZ, 0x1 ;  /* 0x00000003040c7211 */ /* 0x000fca00078f08ff */
[----:B------:R-:W-:-:S04]  /*0f30*/  IMAD.MOV R0, RZ, RZ, -R12 ;  /* 0x000000ffff007224 */ /* 0x000fc800078e0a0c */
[----:B------:R-:W-:Y:S01]  /*0f40*/  @!P1 IMAD.MOV.U32 R12, RZ, RZ, R0 ;  /* 0x000000ffff0c9224 */ /* 0x000fe200078e0000 */
[----:B-1----:R-:W-:-:S10]  /*0f50*/  DMUL R14, R10, UR4 ;  /* 0x000000040a0e7c28 */ /* 0x002fd40008000000 */
[----:B------:R-:W1:Y:S02]  /*0f60*/  F2F.F32.F64 R14, R14 ;  /* 0x0000000e000e7310 */ /* 0x000e640000301000 */
[----:B01----:R-:W-:-:S07]  /*0f70*/  FSEL R8, -R14, R14, !P0 ;  /* 0x0000000e0e087208 */ /* 0x003fce0004000100 */
.L_x_30:
[----:B------:R-:W-:Y:S05]  /*0f80*/  BSYNC.RECONVERGENT B0 ;  /* 0x0000000000007941 */ /* 0x000fea0003800200 */
.L_x_29:
[----:B------:R-:W-:Y:S01]  /*0f90*/  IADD3 R0, PT, PT, R7, -0xd000000, RZ ;  /* 0xf300000007007810 */ /* 0x000fe20007ffe0ff */
[----:B------:R0:W1:Y:S01]  /*0fa0*/  MUFU.RSQ R4, R7 ;  /* 0x0000000700047308 */ /* 0x0000620000001400 */
[----:B------:R-:W-:Y:S02]  /*0fb0*/  BSSY.RECONVERGENT B0, `(.L_x_32) ;  /* 0x000000c000007945 */ /* 0x000fe40003800200 */
[----:B------:R-:W-:-:S13]  /*0fc0*/  ISETP.GT.U32.AND P0, PT, R0, 0x727fffff, PT ;  /* 0x727fffff0000780c */ /* 0x000fda0003f04070 */
[----:B0-----:R-:W-:Y:S05]  /*0fd0*/  @!P0 BRA `(.L_x_33) ;  /* 0x0000000000148947 */ /* 0x001fea0003800000 */
[----:B------:R-:W-:Y:S01]  /*0fe0*/  IMAD.MOV.U32 R3, RZ, RZ, R7 ;  /* 0x000000ffff037224 */ /* 0x000fe200078e0007 */
[----:B------:R-:W-:-:S07]  /*0ff0*/  MOV R13, 0x1010 ;  /* 0x00001010000d7802 */ /* 0x000fce0000000f00 */
[----:B-1----:R-:W-:Y:S05]  /*1000*/  CALL.REL.NOINC `($__internal_2_$__cuda_sm20_sqrt_rn_f32_slowpath) ;  /* 0x0000000800947944 */ /* 0x002fea0003c00000 */
[----:B------:R-:W-:Y:S01]  /*1010*/  IMAD.MOV.U32 R19, RZ, RZ, R5 ;  /* 0x000000ffff137224 */ /* 0x000fe200078e0005 */
[----:B------:R-:W-:Y:S06]  /*1020*/  BRA `(.L_x_34) ;  /* 0x0000000000107947 */ /* 0x000fec0003800000 */
.L_x_33:
[----:B-1----:R-:W-:Y:S01]  /*1030*/  FMUL.FTZ R0, R7, R4 ;  /* 0x0000000407007220 */ /* 0x002fe20000410000 */
[----:B------:R-:W-:-:S03]  /*1040*/  FMUL.FTZ R19, R4, 0.5 ;  /* 0x3f00000004137820 */ /* 0x000fc60000410000 */
[----:B------:R-:W-:-:S04]  /*1050*/  FFMA R7, -R0, R0, R7 ;  /* 0x0000000000077223 */ /* 0x000fc80000000107 */
[----:B------:R-:W-:-:S07]  /*1060*/  FFMA R19, R7, R19, R0 ;  /* 0x0000001307137223 */ /* 0x000fce0000000000 */
.L_x_34:
[----:B------:R-:W-:Y:S05]  /*1070*/  BSYNC.RECONVERGENT B0 ;  /* 0x0000000000007941 */ /* 0x000fea0003800200 */
.L_x_32:
[----:B------:R-:W-:Y:S02]  /*1080*/  IMAD.MOV.U32 R0, RZ, RZ, 0x37cbac00 ;  /* 0x37cbac00ff007424 */ /* 0x000fe400078e00ff */
[----:B------:R-:W-:Y:S01]  /*1090*/  FMUL R3, R8, R8 ;  /* 0x0000000808037220 */ /* 0x000fe20000400000 */
[----:B------:R-:W-:Y:S01]  /*10a0*/  LOP3.LUT R4, R12, 0x1, RZ, 0xc0, !PT ;  /* 0x000000010c047812 */ /* 0x000fe200078ec0ff */
[----:B------:R-:W-:Y:S01]  /*10b0*/  IMAD.MOV.U32 R6, RZ, RZ, 0x3d2aaabb ;  /* 0x3d2aaabbff067424 */ /* 0x000fe200078e00ff */
[----:B------:R-:W-:Y:S01]  /*10c0*/  MOV R7, 0x3effffff ;  /* 0x3effffff00077802 */ /* 0x000fe20000000f00 */
[----:B------:R-:W-:Y:S01]  /*10d0*/  FFMA R0, R3, R0, -0.0013887860113754868507 ;  /* 0xbab607ed03007423 */ /* 0x000fe20000000000 */
[----:B------:R-:W-:Y:S01]  /*10e0*/  ISETP.NE.U32.AND P0, PT, R4, 0x1, PT ;  /* 0x000000010400780c */ /* 0x000fe20003f05070 */
[----:B------:R-:W-:Y:S01]  /*10f0*/  FMUL R18, R18, R19 ;  /* 0x0000001312127220 */ /* 0x000fe20000400000 */
[----:B------:R-:W-:Y:S01]  /*1100*/  LOP3.LUT P1, RZ, R12, 0x2, RZ, 0xc0, !PT ;  /* 0x000000020cff7812 */ /* 0x000fe2000782c0ff */
[----:B------:R-:W0:Y:S01]  /*1110*/  LDCU.64 UR4, c[0x4][URZ] ;  /* 0x01000000ff0477ac */ /* 0x000e220008000a00 */
[----:B------:R-:W-:Y:S01]  /*1120*/  FSEL R4, R0, -0.00019574658654164522886, !P0 ;  /* 0xb94d415300047808 */ /* 0x000fe20004000000 */
[----:B------:R-:W1:Y:S01]  /*1130*/  F2F.F64.F32 R10, R18 ;  /* 0x00000012000a7310 */ /* 0x000e620000201800 */
[----:B------:R-:W-:-:S02]  /*1140*/  FSEL R6, R6, 0.0083327032625675201416, !P0 ;  /* 0x3c0885e406067808 */ /* 0x000fc40004000000 */
[----:B------:R-:W-:Y:S02]  /*1150*/  FSEL R0, R8, 1, P0 ;  /* 0x3f80000008007808 */ /* 0x000fe40000000000 */
[----:B------:R-:W-:Y:S01]  /*1160*/  FSEL R7, -R7, -0.16666662693023681641, !P0 ;  /* 0xbe2aaaa807077808 */ /* 0x000fe20004000100 */
[C---:B------:R-:W-:Y:S01]  /*1170*/  FFMA R4, R3.reuse, R4, R6 ;  /* 0x0000000403047223 */ /* 0x040fe20000000006 */
[----:B------:R-:W-:Y:S01]  /*1180*/  MOV R8, 0x28 ;  /* 0x0000002800087802 */ /* 0x000fe20000000f00 */
[----:B------:R-:W-:Y:S01]  /*1190*/  FFMA R5, R3, R0, RZ ;  /* 0x0000000003057223 */ /* 0x000fe200000000ff */
[----:B------:R-:W-:Y:S01]  /*11a0*/  IADD3 R6, P0, PT, R25, 0x20, RZ ;  /* 0x0000002019067810 */ /* 0x000fe20007f1e0ff */
[----:B------:R-:W-:-:S03]  /*11b0*/  FFMA R4, R3, R4, R7 ;  /* 0x0000000403047223 */ /* 0x000fc60000000007 */
[----:B------:R-:W2:Y:S01]  /*11c0*/  LDC.64 R8, c[0x4][R8] ;  /* 0x0100000008087b82 */ /* 0x000ea20000000a00 */
[----:B------:R-:W-:Y:S01]  /*11d0*/  FFMA R0, R5, R4, R0 ;  /* 0x0000000405007223 */ /* 0x000fe20000000000 */
[----:B-1----:R1:W-:Y:S01]  /*11e0*/  STL.64 [R1+0x20], R10 ;  /* 0x0000200a01007387 */ /* 0x0023e20000100a00 */
[----:B0-----:R-:W-:Y:S02]  /*11f0*/  IMAD.U32 R4, RZ, RZ, UR4 ;  /* 0x00000004ff047e24 */ /* 0x001fe4000f8e00ff */
[----:B------:R-:W-:Y:S01]  /*1200*/  @P1 FADD R0, RZ, -R0 ;  /* 0x80000000ff001221 */ /* 0x000fe20000000000 */
[----:B------:R-:W-:Y:S02]  /*1210*/  IMAD.U32 R5, RZ, RZ, UR5 ;  /* 0x00000005ff057e24 */ /* 0x000fe4000f8e00ff */
[----:B------:R-:W-:Y:S02]  /*1220*/  IMAD.X R7, RZ, RZ, R24, P0 ;  /* 0x000000ffff077224 */ /* 0x000fe400000e0618 */
[----:B------:R-:W-:-:S04]  /*1230*/  FMUL R19, R0, R19 ;  /* 0x0000001300137220 */ /* 0x000fc80000400000 */
[----:B------:R-:W0:Y:S02]  /*1240*/  F2F.F64.F32 R12, R19 ;  /* 0x00000013000c7310 */ /* 0x000e240000201800 */
[----:B0-----:R1:W-:Y:S02]  /*1250*/  STL.64 [R1+0x28], R12 ;  /* 0x0000280c01007387 */ /* 0x0013e40000100a00 */
[----:B------:R-:W-:-:S07]  /*1260*/  LEPC R20, `(.L_x_35) ;  /* 0x000000001014794e */ /* 0x000fce0000000000 */
[----:B-12---:R-:W-:Y:S05]  /*1270*/  CALL.ABS.NOINC R8 ;  /* 0x0000000008007343 */ /* 0x006fea0003c00000 */
.L_x_35:
[----:B------:R0:W-:Y:S04]  /*1280*/  STG.E.64 desc[UR36][R26.64], R18 ;  /* 0x000000121a007986 */ /* 0x0001e8000c101b24 */
[----:B------:R0:W-:Y:S02]  /*1290*/  STG.E.64 desc[UR36][R16.64], R18 ;  /* 0x0000001210007986 */ /* 0x0001e4000c101b24 */
.L_x_18:
[----:B------:R-:W-:Y:S05]  /*12a0*/  WARPSYNC.ALL ;  /* 0x0000000000007948 */ /* 0x000fea0003800000 */
[----:B------:R-:W-:Y:S01]  /*12b0*/  ISETP.NE.AND P0, PT, R22, RZ, PT ;  /* 0x000000ff1600720c */ /* 0x000fe20003f05270 */
[----:B------:R-:W1:Y:S01]  /*12c0*/  LDC.64 R4, c[0x0][0x388] ;  /* 0x0000e200ff047b82 */ /* 0x000e620000000a00 */
[----:B------:R-:W-:Y:S01]  /*12d0*/  BSSY.RECONVERGENT B0, `(.L_x_36) ;  /* 0x0000032000007945 */ /* 0x000fe20003800200 */
[----:B-1----:R-:W-:-:S06]  /*12e0*/  IMAD R0, R4, R5, R4 ;  /* 0x0000000504007224 */ /* 0x002fcc00078e0204 */
[----:B------:R-:W-:Y:S06]  /*12f0*/  BAR.SYNC.DEFER_BLOCKING 0x0 ;  /* 0x0000000000007b1d */ /* 0x000fec0000010000 */
[----:B------:R-:W-:Y:S05]  /*1300*/  @!P0 BRA `(.L_x_37) ;  /* 0x0000000000b88947 */ /* 0x000fea0003800000 */
[----:B------:R-:W1:Y:S01]  /*1310*/  LDC.64 R8, c[0x0][0x380] ;  /* 0x0000e000ff087b82 */ /* 0x000e620000000a00 */
[----:B------:R2:W5:Y:S01]  /*1320*/  LDG.E.64 R6, desc[UR36][R26.64] ;  /* 0x000000241a067981 */ /* 0x000562000c1e1b00 */
[----:B-1----:R-:W-:-:S06]  /*1330*/  IMAD.WIDE R8, R0, 0x8, R8 ;  /* 0x0000000800087825 */ /* 0x002fcc00078e0208 */
[----:B------:R-:W3:Y:S02]  /*1340*/  LDG.E.64 R8, desc[UR36][R8.64] ;  /* 0x0000002408087981 */ /* 0x000ee4000c1e1b00 */
[----:B---3--:R-:W-:-:S04]  /*1350*/  FADD R3, |R8|, |R9| ;  /* 0x4000000908037221 */ /* 0x008fc80000000200 */
[----:B------:R-:W-:-:S05]  /*1360*/  VIADD R4, R3, 0x1800000 ;  /* 0x0180000003047836 */ /* 0x000fca0000000000 */
[----:B------:R-:W-:-:S04]  /*1370*/  LOP3.LUT R4, R4, 0x7f800000, RZ, 0xc0, !PT ;  /* 0x7f80000004047812 */ /* 0x000fc800078ec0ff */
[----:B------:R-:W-:-:S13]  /*1380*/  ISETP.GT.U32.AND P0, PT, R4, 0x1ffffff, PT ;  /* 0x01ffffff0400780c */ /* 0x000fda0003f04070 */
[----:B--2---:R-:W-:Y:S05]  /*1390*/  @P0 BRA `(.L_x_38) ;  /* 0x0000000000100947 */ /* 0x004fea0003800000 */
[----:B------:R-:W-:-:S07]  /*13a0*/  MOV R10, 0x13c0 ;  /* 0x000013c0000a7802 */ /* 0x000fce0000000f00 */
[----:B0----5:R-:W-:Y:S05]  /*13b0*/  CALL.REL.NOINC `($__internal_1_$__cuda_sm20_rcp_rn_f32_slowpath) ;  /* 0x0000000000d87944 */ /* 0x021fea0003c00000 */
[----:B------:R-:W-:Y:S01]  /*13c0*/  MOV R4, R5 ;  /* 0x0000000500047202 */ /* 0x000fe20000000f00 */
[----:B------:R-:W-:Y:S06]  /*13d0*/  BRA `(.L_x_39) ;  /* 0x0000000000107947 */ /* 0x000fec0003800000 */
.L_x_38:
[----:B------:R-:W1:Y:S02]  /*13e0*/  MUFU.RCP R4, R3 ;  /* 0x0000000300047308 */ /* 0x000e640000001000 */
[----:B-1----:R-:W-:-:S04]  /*13f0*/  FFMA R5, R3, R4, -1 ;  /* 0xbf80000003057423 */ /* 0x002fc80000000004 */
[----:B------:R-:W-:-:S04]  /*1400*/  FADD.FTZ R5, -R5, -RZ ;  /* 0x800000ff05057221 */ /* 0x000fc80000010100 */
[----:B------:R-:W-:-:S07]  /*1410*/  FFMA R4, R4, R5, R4 ;  /* 0x0000000504047223 */ /* 0x000fce0000000004 */
.L_x_39:
[-C--:B------:R-:W-:Y:S01]  /*1420*/  FMUL R9, R9, R4.reuse ;  /* 0x0000000409097220 */ /* 0x080fe20000400000 */
[-C--:B------:R-:W-:Y:S01]  /*1430*/  FMUL R8, R8, R4.reuse ;  /* 0x0000000408087220 */ /* 0x080fe20000400000 */
[----:B------:R-:W-:Y:S01]  /*1440*/  BSSY.RECONVERGENT B1, `(.L_x_40) ;  /* 0x0000012000017945 */ /* 0x000fe20003800200 */
[-C--:B-----5:R-:W-:Y:S01]  /*1450*/  FMUL R6, R6, R4.reuse ;  /* 0x0000000406067220 */ /* 0x0a0fe20000400000 */
[----:B------:R-:W-:Y:S01]  /*1460*/  FMUL R3, R9, R9 ;  /* 0x0000000909037220 */ /* 0x000fe20000400000 */
[----:B------:R-:W-:-:S03]  /*1470*/  FMUL R7, R7, R4 ;  /* 0x0000000407077220 */ /* 0x000fc60000400000 */
[----:B------:R-:W-:-:S04]  /*1480*/  FFMA R10, R8, R8, R3 ;  /* 0x00000008080a7223 */ /* 0x000fc80000000003 */
[----:B------:R-:W-:-:S05]  /*1490*/  VIADD R3, R10, 0x1800000 ;  /* 0x018000000a037836 */ /* 0x000fca0000000000 */
[----:B------:R-:W-:-:S04]  /*14a0*/  LOP3.LUT R3, R3, 0x7f800000, RZ, 0xc0, !PT ;  /* 0x7f80000003037812 */ /* 0x000fc800078ec0ff */
[----:B------:R-:W-:-:S13]  /*14b0*/  ISETP.GT.U32.AND P0, PT, R3, 0x1ffffff, PT ;  /* 0x01ffffff0300780c */ /* 0x000fda0003f04070 */
[----:B------:R-:W-:Y:S05]  /*14c0*/  @P0 BRA `(.L_x_41) ;  /* 0x0000000000140947 */ /* 0x000fea0003800000 */
[----:B------:R-:W-:Y:S01]  /*14d0*/  IMAD.MOV.U32 R3, RZ, RZ, R10 ;  /* 0x000000ffff037224 */ /* 0x000fe200078e000a */
[----:B------:R-:W-:-:S07]  /*14e0*/  MOV R10, 0x1500 ;  /* 0x00001500000a7802 */ /* 0x000fce0000000f00 */
[----:B0-----:R-:W-:Y:S05]  /*14f0*/  CALL.REL.NOINC `($__internal_1_$__cuda_sm20_rcp_rn_f32_slowpath) ;  /* 0x0000000000887944 */ /* 0x001fea0003c00000 */
[----:B------:R-:W-:Y:S01]  /*1500*/  IMAD.MOV.U32 R3, RZ, RZ, R5 ;  /* 0x000000ffff037224 */ /* 0x000fe200078e0005 */
[----:B------:R-:W-:Y:S06]  /*1510*/  BRA `(.L_x_42) ;  /* 0x0000000000107947 */ /* 0x000fec0003800000 */
.L_x_41:
[----:B------:R-:W1:Y:S02]  /*1520*/  MUFU.RCP R3, R10 ;  /* 0x0000000a00037308 */ /* 0x000e640000001000 */
[----:B-1----:R-:W-:-:S04]  /*1530*/  FFMA R4, R10, R3, -1 ;  /* 0xbf8000000a047423 */ /* 0x002fc80000000003 */
[----:B------:R-:W-:-:S04]  /*1540*/  FADD.FTZ R4, -R4, -RZ ;  /* 0x800000ff04047221 */ /* 0x000fc80000010100 */
[----:B------:R-:W-:-:S07]  /*1550*/  FFMA R3, R3, R4, R3 ;  /* 0x0000000403037223 */ /* 0x000fce0000000003 */
.L_x_42:
[----:B------:R-:W-:Y:S05]  /*1560*/  BSYNC.RECONVERGENT B1 ;  /* 0x0000000000017941 */ /* 0x000fea0003800200 */
.L_x_40:
[-C--:B------:R-:W-:Y:S01]  /*1570*/  FMUL R5, R7, R9.reuse ;  /* 0x0000000907057220 */ /* 0x080fe20000400000 */
[----:B------:R-:W-:-:S03]  /*1580*/  FMUL R4, R6, R9 ;  /* 0x0000000906047220 */ /* 0x000fc60000400000 */
[-C--:B------:R-:W-:Y:S01]  /*1590*/  FFMA R6, R6, R8.reuse, R5 ;  /* 0x0000000806067223 */ /* 0x080fe20000000005 */
[----:B------:R-:W-:-:S03]  /*15a0*/  FFMA R4, R7, R8, -R4 ;  /* 0x0000000807047223 */ /* 0x000fc60000000804 */
[-C--:B------:R-:W-:Y:S01]  /*15b0*/  FMUL R6, R6, R3.reuse ;  /* 0x0000000306067220 */ /* 0x080fe20000400000 */
[----:B------:R-:W-:-:S05]  /*15c0*/  FMUL R7, R4, R3 ;  /* 0x0000000304077220 */ /* 0x000fca0000400000 */
[----:B------:R1:W-:Y:S04]  /*15d0*/  STG.E.64 desc[UR36][R26.64], R6 ;  /* 0x000000061a007986 */ /* 0x0003e8000c101b24 */
[----:B------:R1:W-:Y:S02]  /*15e0*/  STG.E.64 desc[UR36][R16.64], R6 ;  /* 0x0000000610007986 */ /* 0x0003e4000c101b24 */
.L_x_37:
[----:B------:R-:W-:Y:S05]  /*15f0*/  BSYNC.RECONVERGENT B0 ;  /* 0x0000000000007941 */ /* 0x000fea0003800200 */
.L_x_36:
[----:B------:R-:W2:Y:S01]  /*1600*/  S2R R4, SR_TID.Y ;  /* 0x0000000000047919 */ /* 0x000ea20000002200 */
[----:B------:R-:W2:Y:S01]  /*1610*/  S2UR UR4, SR_CTAID.Y ;  /* 0x00000000000479c3 */ /* 0x000ea20000002600 */
[----:B------:R-:W-:Y:S01]  /*1620*/  MOV R8, 0x28 ;  /* 0x0000002800087802 */ /* 0x000fe20000000f00 */
[----:B------:R3:W-:Y:S01]  /*1630*/  STL [R1+0x30], R0 ;  /* 0x0000300001007387 */ /* 0x0007e20000100800 */
[----:B-1----:R-:W-:-:S05]  /*1640*/  IADD3 R6, P0, PT, R25, 0x20, RZ ;  /* 0x0000002019067810 */ /* 0x002fca0007f1e0ff */
[----:B------:R-:W2:Y:S01]  /*1650*/  LDC R23, c[0x0][0x364] ;  /* 0x0000d900ff177b82 */ /* 0x000ea20000000800 */
[----:B------:R-:W-:-:S07]  /*1660*/  IMAD.X R7, RZ, RZ, R24, P0 ;  /* 0x000000ffff077224 */ /* 0x000fce00000e0618 */
[----:B------:R-:W1:Y:S08]  /*1670*/  LDC R3, c[0x0][0x388] ;  /* 0x0000e200ff037b82 */ /* 0x000e700000000800 */
[----:B------:R-:W4:Y:S01]  /*1680*/  LDC.64 R8, c[0x4][R8] ;  /* 0x0100000008087b82 */ /* 0x000f220000000a00 */
[----:B--2---:R-:W-:Y:S01]  /*1690*/  IMAD R23, R23, UR4, R4 ;  /* 0x0000000417177c24 */ /* 0x004fe2000f8e0204 */
[----:B------:R-:W2:Y:S04]  /*16a0*/  LDCU.64 UR4, c[0x4][0x8] ;  /* 0x01000100ff0477ac */ /* 0x000ea80008000a00 */
[----:B------:R3:W-:Y:S04]  /*16b0*/  STL.64 [R1+0x20], R22 ;  /* 0x0000201601007387 */ /* 0x0007e80000100a00 */
[----:B-1----:R3:W-:Y:S01]  /*16c0*/  STL.64 [R1+0x28], R2 ;  /* 0x0000280201007387 */ /* 0x0027e20000100a00 */
[----:B--2---:R-:W-:Y:S01]  /*16d0*/  IMAD.U32 R4, RZ, RZ, UR4 ;  /* 0x00000004ff047e24 */ /* 0x004fe2000f8e00ff */
[----:B----4-:R-:W-:-:S07]  /*16e0*/  MOV R5, UR5 ;  /* 0x0000000500057c02 */ /* 0x010fce0008000f00 */
[----:B------:R-:W-:-:S07]  /*16f0*/  LEPC R20, `(.L_x_43) ;  /* 0x000000001014794e */ /* 0x000fce0000000000 */
[----:B0--3--:R-:W-:Y:S05]  /*1700*/  CALL.ABS.NOINC R8 ;  /* 0x0000000008007343 */ /* 0x009fea0003c00000 */
.L_x_43:
[----:B------:R-:W-:Y:S05]  /*1710*/  EXIT ;  /* 0x000000000000794d */ /* 0x000fea0003800000 */
        .weak           $__internal_1_$__cuda_sm20_rcp_rn_f32_slowpath
        .type           $__internal_1_$__cuda_sm20_rcp_rn_f32_slowpath,@function
        .size           $__internal_1_$__cuda_sm20_rcp_rn_f32_slowpath,($__internal_2_$__cuda_sm20_sqrt_rn_f32_slowpath - $__internal_1_$__cuda_sm20_rcp_rn_f32_slowpath)
$__internal_1_$__cuda_sm20_rcp_rn_f32_slowpath:
[----:B------:R-:W-:Y:S01]  /*1720*/  IMAD.SHL.U32 R4, R3, 0x2, RZ ;  /* 0x0000000203047824 */ /* 0x000fe200078e00ff */
[----:B------:R-:W-:Y:S04]  /*1730*/  BSSY.RECONVERGENT B2, `(.L_x_44) ;  /* 0x0000030000027945 */ /* 0x000fe80003800200 */
[----:B------:R-:W-:-:S04]  /*1740*/  SHF.R.U32.HI R4, RZ, 0x18, R4 ;  /* 0x00000018ff047819 */ /* 0x000fc80000011604 */
[----:B------:R-:W-:-:S13]  /*1750*/  ISETP.NE.U32.AND P0, PT, R4, RZ, PT ;  /* 0x000000ff0400720c */ /* 0x000fda0003f05070 */
[----:B------:R-:W-:Y:S05]  /*1760*/  @P0 BRA `(.L_x_45) ;  /* 0x0000000000280947 */ /* 0x000fea0003800000 */
[----:B------:R-:W-:-:S05]  /*1770*/  IMAD.SHL.U32 R4, R3, 0x2, RZ ;  /* 0x0000000203047824 */ /* 0x000fca00078e00ff */
[----:B------:R-:W-:-:S13]  /*1780*/  ISETP.NE.AND P0, PT, R4, RZ, PT ;  /* 0x000000ff0400720c */ /* 0x000fda0003f05270 */
[----:B------:R-:W-:Y:S01]  /*1790*/  @P0 FFMA R11, R3, 1.84467440737095516160e+19, RZ ;  /* 0x5f800000030b0823 */ /* 0x000fe200000000ff */
[----:B------:R-:W-:Y:S08]  /*17a0*/  @!P0 MUFU.RCP R5, R3 ;  /* 0x0000000300058308 */ /* 0x000ff00000001000 */
[----:B------:R-:W0:Y:S02]  /*17b0*/  @P0 MUFU.RCP R4, R11 ;  /* 0x0000000b00040308 */ /* 0x000e240000001000 */
[----:B0-----:R-:W-:-:S04]  /*17c0*/  @P0 FFMA R12, R11, R4, -1 ;  /* 0xbf8000000b0c0423 */ /* 0x001fc80000000004 */
[----:B------:R-:W-:-:S04]  /*17d0*/  @P0 FADD.FTZ R13, -R12, -RZ ;  /* 0x800000ff0c0d0221 */ /* 0x000fc80000010100 */
[----:B------:R-:W-:-:S04]  /*17e0*/  @P0 FFMA R4, R4, R13, R4 ;  /* 0x0000000d04040223 */ /* 0x000fc80000000004 */
[----:B------:R-:W-:Y:S01]  /*17f0*/  @P0 FFMA R5, R4, 1.84467440737095516160e+19, RZ ;  /* 0x5f80000004050823 */ /* 0x000fe200000000ff */
[----:B------:R-:W-:Y:S06]  /*1800*/  BRA `(.L_x_46) ;  /* 0x0000000000887947 */ /* 0x000fec0003800000 */
.L_x_45:
        /* <DEDUP_REMOVED lines=16> */
[----:B------:R-:W-:-:S03]  /*1910*/  LOP3.LUT R14, R15, R12, RZ, 0xc0, !PT ;  /* 0x0000000c0f0e7212 */ /* 0x000fc600078ec0ff */
[----:B------:R-:W-:Y:S01]  /*1920*/  IMAD.MOV R13, RZ, RZ, -R13 ;  /* 0x000000ffff0d7224 */ /* 0x000fe200078e0a0d */
[----:B------:R-:W-:-:S04]  /*1930*/  SHF.R.U32.HI R14, RZ, R5, R14 ;  /* 0x00000005ff0e7219 */ /* 0x000fc8000001160e */
[----:B------:R-:W-:Y:S02]  /*1940*/  LOP3.LUT P1, RZ, R13, R5, R12, 0xf8, !PT ;  /* 0x000000050dff7212 */ /* 0x000fe4000782f80c */
[C---:B------:R-:W-:Y:S02]  /*1950*/  LOP3.LUT P0, RZ, R14.reuse, 0x1, RZ, 0xc0, !PT ;  /* 0x000000010eff7812 */ /* 0x040fe4000780c0ff */
[----:B------:R-:W-:-:S04]  /*1960*/  LOP3.LUT P2, RZ, R14, 0x2, RZ, 0xc0, !PT ;  /* 0x000000020eff7812 */ /* 0x000fc8000784c0ff */
[----:B------:R-:W-:Y:S02]  /*1970*/  PLOP3.LUT P0, PT, P0, P1, P2, 0xe0, 0x0 ;  /* 0x000000000000781c */ /* 0x000fe40000703c20 */
[----:B------:R-:W-:Y:S02]  /*1980*/  LOP3.LUT P1, RZ, R3, 0x7fffff, RZ, 0xc0, !PT ;  /* 0x007fffff03ff7812 */ /* 0x000fe4000782c0ff */
[----:B------:R-:W-:-:S05]  /*1990*/  SEL R5, RZ, 0x1, !P0 ;  /* 0x00000001ff057807 */ /* 0x000fca0004000000 */
[----:B------:R-:W-:-:S05]  /*19a0*/  IMAD.MOV R5, RZ, RZ, -R5 ;  /* 0x000000ffff057224 */ /* 0x000fca00078e0a05 */
[----:B------:R-:W-:Y:S01]  /*19b0*/  ISETP.GE.AND P0, PT, R5, RZ, PT ;  /* 0x000000ff0500720c */ /* 0x000fe20003f06270 */
[----:B------:R-:W-:-:S05]  /*19c0*/  VIADD R5, R4, 0xffffff04 ;  /* 0xffffff0404057836 */ /* 0x000fca0000000000 */
[----:B------:R-:W-:-:S07]  /*19d0*/  SHF.R.U32.HI R12, RZ, R5, R12 ;  /* 0x00000005ff0c7219 */ /* 0x000fce000001160c */
[----:B------:R-:W-:-:S05]  /*19e0*/  @!P0 VIADD R12, R12, 0x1 ;  /* 0x000000010c0c8836 */ /* 0x000fca0000000000 */
[----:B------:R-:W-:-:S04]  /*19f0*/  @!P1 SHF.L.U32 R12, R12, 0x1, RZ ;  /* 0x000000010c0c9819 */ /* 0x000fc800000006ff */
[----:B------:R-:W-:Y:S01]  /*1a00*/  LOP3.LUT R5, R12, 0x80000000, R3, 0xf8, !PT ;  /* 0x800000000c057812 */ /* 0x000fe200078ef803 */
[----:B------:R-:W-:Y:S06]  /*1a10*/  BRA `(.L_x_46) ;  /* 0x0000000000047947 */ /* 0x000fec0003800000 */
.L_x_47:
[----:B------:R0:W1:Y:S02]  /*1a20*/  MUFU.RCP R5, R3 ;  /* 0x0000000300057308 */ /* 0x0000640000001000 */
.L_x_46:
[----:B------:R-:W-:Y:S05]  /*1a30*/  BSYNC.RECONVERGENT B2 ;  /* 0x0000000000027941 */ /* 0x000fea0003800200 */
.L_x_44:
[----:B------:R-:W-:-:S04]  /*1a40*/  IMAD.MOV.U32 R11, RZ, RZ, 0x0 ;  /* 0x00000000ff0b7424 */ /* 0x000fc800078e00ff */
[----:B01----:R-:W-:Y:S05]  /*1a50*/  RET.REL.NODEC R10 `(_Z8choleskyP6float2iiS0_) ;  /* 0xffffffe40a687950 */ /* 0x003fea0003c3ffff */
        .weak           $__internal_2_$__cuda_sm20_sqrt_rn_f32_slowpath
        .type           $__internal_2_$__cuda_sm20_sqrt_rn_f32_slowpath,@function
        .size           $__internal_2_$__cuda_sm20_sqrt_rn_f32_slowpath,($__internal_3_$__cuda_sm3x_div_rn_noftz_f32_slowpath - $__internal_2_$__cuda_sm20_sqrt_rn_f32_slowpath)
$__internal_2_$__cuda_sm20_sqrt_rn_f32_slowpath:
[----:B------:R-:W-:-:S13]  /*1a60*/  LOP3.LUT P0, RZ, R3, 0x7fffffff, RZ, 0xc0, !PT ;  /* 0x7fffffff03ff7812 */ /* 0x000fda000780c0ff */
[----:B------:R-:W-:Y:S01]  /*1a70*/  @!P0 IMAD.MOV.U32 R5, RZ, RZ, R3 ;  /* 0x000000ffff058224 */ /* 0x000fe200078e0003 */
[----:B------:R-:W-:Y:S06]  /*1a80*/  @!P0 BRA `(.L_x_48) ;  /* 0x0000000000408947 */ /* 0x000fec0003800000 */
[----:B------:R-:W-:-:S13]  /*1a90*/  FSETP.GEU.FTZ.AND P0, PT, R3, RZ, PT ;  /* 0x000000ff0300720b */ /* 0x000fda0003f1e000 */
[----:B------:R-:W-:Y:S01]  /*1aa0*/  @!P0 IMAD.MOV.U32 R5, RZ, RZ, 0x7fffffff ;  /* 0x7fffffffff058424 */ /* 0x000fe200078e00ff */
[----:B------:R-:W-:Y:S06]  /*1ab0*/  @!P0 BRA `(.L_x_48) ;  /* 0x0000000000348947 */ /* 0x000fec0003800000 */
[----:B------:R-:W-:-:S13]  /*1ac0*/  FSETP.GTU.FTZ.AND P0, PT, |R3|, +INF , PT ;  /* 0x7f8000000300780b */ /* 0x000fda0003f1c200 */
[----:B------:R-:W-:Y:S01]  /*1ad0*/  @P0 FADD.FTZ R5, R3, 1 ;  /* 0x3f80000003050421 */ /* 0x000fe20000010000 */
[----:B------:R-:W-:Y:S06]  /*1ae0*/  @P0 BRA `(.L_x_48) ;  /* 0x0000000000280947 */ /* 0x000fec0003800000 */
[----:B------:R-:W-:-:S13]  /*1af0*/  FSETP.NEU.FTZ.AND P0, PT, |R3|, +INF , PT ;  /* 0x7f8000000300780b */ /* 0x000fda0003f1d200 */
[----:B------:R-:W-:-:S04]  /*1b00*/  @P0 FFMA R6, R3, 1.84467440737095516160e+19, RZ ;  /* 0x5f80000003060823 */ /* 0x000fc800000000ff */
[----:B------:R-:W0:Y:S02]  /*1b10*/  @P0 MUFU.RSQ R5, R6 ;  /* 0x0000000600050308 */ /* 0x000e240000001400 */
[----:B0-----:R-:W-:Y:S01]  /*1b20*/  @P0 FMUL.FTZ R7, R6, R5 ;  /* 0x0000000506070220 */ /* 0x001fe20000410000 */
[----:B------:R-:W-:Y:S01]  /*1b30*/  @P0 FMUL.FTZ R11, R5, 0.5 ;  /* 0x3f000000050b0820 */ /* 0x000fe20000410000 */
[----:B------:R-:W-:Y:S02]  /*1b40*/  @!P0 IMAD.MOV.U32 R5, RZ, RZ, R3 ;  /* 0x000000ffff058224 */ /* 0x000fe400078e0003 */
[----:B------:R-:W-:-:S04]  /*1b50*/  @P0 FADD.FTZ R10, -R7, -RZ ;  /* 0x800000ff070a0221 */ /* 0x000fc80000010100 */
[----:B------:R-:W-:-:S04]  /*1b60*/  @P0 FFMA R10, R7, R10, R6 ;  /* 0x0000000a070a0223 */ /* 0x000fc80000000006 */
[----:B------:R-:W-:-:S04]  /*1b70*/  @P0 FFMA R10, R10, R11, R7 ;  /* 0x0000000b0a0a0223 */ /* 0x000fc80000000007 */
[----:B------:R-:W-:-:S07]  /*1b80*/  @P0 FMUL.FTZ R5, R10, 2.3283064365386962891e-10 ;  /* 0x2f8000000a050820 */ /* 0x000fce0000410000 */
.L_x_48:
[----:B------:R-:W-:Y:S01]  /*1b90*/  MOV R6, R13 ;  /* 0x0000000d00067202 */ /* 0x000fe20000000f00 */
[----:B------:R-:W-:-:S04]  /*1ba0*/  IMAD.MOV.U32 R7, RZ, RZ, 0x0 ;  /* 0x00000000ff077424 */ /* 0x000fc800078e00ff */
[----:B------:R-:W-:Y:S05]  /*1bb0*/  RET.REL.NODEC R6 `(_Z8choleskyP6float2iiS0_) ;  /* 0xffffffe406107950 */ /* 0x000fea0003c3ffff */
        .weak           $__internal_3_$__cuda_sm3x_div_rn_noftz_f32_slowpath
        .type           $__internal_3_$__cuda_sm3x_div_rn_noftz_f32_slowpath,@function
        .size           $__internal_3_$__cuda_sm3x_div_rn_noftz_f32_slowpath,(.L_x_71 - $__internal_3_$__cuda_sm3x_div_rn_noftz_f32_slowpath)
$__internal_3_$__cuda_sm3x_div_rn_noftz_f32_slowpath:
[--C-:B------:R-:W-:Y:S01]  /*1bc0*/  SHF.R.U32.HI R5, RZ, 0x17, R4.reuse ;  /* 0x00000017ff057819 */ /* 0x100fe20000011604 */
[----:B------:R-:W-:Y:S01]  /*1bd0*/  BSSY.RECONVERGENT B1, `(.L_x_49) ;  /* 0x0000063000017945 */ /* 0x000fe20003800200 */
[----:B------:R-:W-:Y:S01]  /*1be0*/  SHF.R.U32.HI R11, RZ, 0x17, R3 ;  /* 0x00000017ff0b7819 */ /* 0x000fe20000011603 */
[----:B------:R-:W-:Y:S01]  /*1bf0*/  IMAD.MOV.U32 R12, RZ, RZ, R4 ;  /* 0x000000ffff0c7224 */ /* 0x000fe200078e0004 */
[----:B------:R-:W-:Y:S02]  /*1c00*/  LOP3.LUT R5, R5, 0xff, RZ, 0xc0, !PT ;  /* 0x000000ff05057812 */ /* 0x000fe400078ec0ff */
[----:B------:R-:W-:-:S03]  /*1c10*/  LOP3.LUT R19, R11, 0xff, RZ, 0xc0, !PT ;  /* 0x000000ff0b137812 */ /* 0x000fc600078ec0ff */
[----:B------:R-:W-:Y:S02]  /*1c20*/  VIADD R14, R5, 0xffffffff ;  /* 0xffffffff050e7836 */ /* 0x000fe40000000000 */
[----:B------:R-:W-:-:S03]  /*1c30*/  VIADD R13, R19, 0xffffffff ;  /* 0xffffffff130d7836 */ /* 0x000fc60000000000 */
[----:B------:R-:W-:-:S04]  /*1c40*/  ISETP.GT.U32.AND P0, PT, R14, 0xfd, PT ;  /* 0x000000fd0e00780c */ /* 0x000fc80003f04070 */
[----:B------:R-:W-:-:S13]  /*1c50*/  ISETP.GT.U32.OR P0, PT, R13, 0xfd, P0 ;  /* 0x000000fd0d00780c */ /* 0x000fda0000704470 */
[----:B------:R-:W-:Y:S01]  /*1c60*/  @!P0 MOV R11, RZ ;  /* 0x000000ff000b8202 */ /* 0x000fe20000000f00 */
[----:B------:R-:W-:Y:S06]  /*1c70*/  @!P0 BRA `(.L_x_50) ;  /* 0x00000000005c8947 */ /* 0x000fec0003800000 */
[----:B------:R-:W-:Y:S02]  /*1c80*/  FSETP.GTU.FTZ.AND P0, PT, |R3|, +INF , PT ;  /* 0x7f8000000300780b */ /* 0x000fe40003f1c200 */
[----:B------:R-:W-:-:S04]  /*1c90*/  FSETP.GTU.FTZ.AND P1, PT, |R4|, +INF , PT ;  /* 0x7f8000000400780b */ /* 0x000fc80003f3c200 */
[----:B------:R-:W-:-:S13]  /*1ca0*/  PLOP3.LUT P0, PT, P0, P1, PT, 0xf8, 0x8f ;  /* 0x00000000008f781c */ /* 0x000fda0000703f70 */
[----:B------:R-:W-:Y:S05]  /*1cb0*/  @P0 BRA `(.L_x_51) ;  /* 0x00000004004c0947 */ /* 0x000fea0003800000 */
[----:B------:R-:W-:-:S13]  /*1cc0*/  LOP3.LUT P0, RZ, R12, 0x7fffffff, R3, 0xc8, !PT ;  /* 0x7fffffff0cff7812 */ /* 0x000fda000780c803 */
[----:B------:R-:W-:Y:S05]  /*1cd0*/  @!P0 BRA `(.L_x_52) ;  /* 0x00000004003c8947 */ /* 0x000fea0003800000 */
[C---:B------:R-:W-:Y:S02]  /*1ce0*/  FSETP.NEU.FTZ.AND P3, PT, |R3|.reuse, +INF , PT ;  /* 0x7f8000000300780b */ /* 0x040fe40003f7d200 */
[----:B------:R-:W-:Y:S02]  /*1cf0*/  FSETP.NEU.FTZ.AND P1, PT, |R4|, +INF , PT ;  /* 0x7f8000000400780b */ /* 0x000fe40003f3d200 */
[----:B------:R-:W-:-:S11]  /*1d00*/  FSETP.NEU.FTZ.AND P0, PT, |R3|, +INF , PT ;  /* 0x7f8000000300780b */ /* 0x000fd60003f1d200 */
[----:B------:R-:W-:Y:S05]  /*1d10*/  @!P1 BRA !P3, `(.L_x_52) ;  /* 0x00000004002c9947 */ /* 0x000fea0005800000 */
[----:B------:R-:W-:-:S04]  /*1d20*/  LOP3.LUT P3, RZ, R3, 0x7fffffff, RZ, 0xc0, !PT ;  /* 0x7fffffff03ff7812 */ /* 0x000fc8000786c0ff */
[----:B------:R-:W-:-:S13]  /*1d30*/  PLOP3.LUT P1, PT, P1, P3, PT, 0x2f, 0xf2 ;  /* 0x0000000000f2781c */ /* 0x000fda0000f26577 */
[----:B------:R-:W-:Y:S05]  /*1d40*/  @P1 BRA `(.L_x_53) ;  /* 0x0000000400181947 */ /* 0x000fea0003800000 */
[----:B------:R-:W-:-:S04]  /*1d50*/  LOP3.LUT P1, RZ, R12, 0x7fffffff, RZ, 0xc0, !PT ;  /* 0x7fffffff0cff7812 */ /* 0x000fc8000782c0ff */
[----:B------:R-:W-:-:S13]  /*1d60*/  PLOP3.LUT P0, PT, P0, P1, PT, 0x2f, 0xf2 ;  /* 0x0000000000f2781c */ /* 0x000fda0000702577 */
[----:B------:R-:W-:Y:S05]  /*1d70*/  @P0 BRA `(.L_x_54) ;  /* 0x0000000400000947 */ /* 0x000fea0003800000 */
[----:B------:R-:W-:Y:S02]  /*1d80*/  ISETP.GE.AND P0, PT, R13, RZ, PT ;  /* 0x000000ff0d00720c */ /* 0x000fe40003f06270 */
[----:B------:R-:W-:-:S11]  /*1d90*/  ISETP.GE.AND P1, PT, R14, RZ, PT ;  /* 0x000000ff0e00720c */ /* 0x000fd60003f26270 */
[----:B------:R-:W-:Y:S02]  /*1da0*/  @P0 IMAD.MOV.U32 R11, RZ, RZ, RZ ;  /* 0x000000ffff0b0224 */ /* 0x000fe400078e00ff */
[----:B------:R-:W-:Y:S01]  /*1db0*/  @!P0 FFMA R3, R3, 1.84467440737095516160e+19, RZ ;  /* 0x5f80000003038823 */ /* 0x000fe200000000ff */
[----:B------:R-:W-:Y:S02]  /*1dc0*/  @!P0 IMAD.MOV.U32 R11, RZ, RZ, -0x40 ;  /* 0xffffffc0ff0b8424 */ /* 0x000fe400078e00ff */
[----:B------:R-:W-:Y:S02]  /*1dd0*/  @!P1 FFMA R12, R4, 1.84467440737095516160e+19, RZ ;  /* 0x5f800000040c9823 */ /* 0x000fe400000000ff */
[----:B------:R-:W-:-:S07]  /*1de0*/  @!P1 VIADD R11, R11, 0x40 ;  /* 0x000000400b0b9836 */ /* 0x000fce0000000000 */
.L_x_50:
[----:B------:R-:W-:Y:S01]  /*1df0*/  LEA R13, R5, 0xc0800000, 0x17 ;  /* 0xc0800000050d7811 */ /* 0x000fe200078eb8ff */
[----:B------:R-:W-:Y:S04]  /*1e00*/  BSSY.RECONVERGENT B2, `(.L_x_55) ;  /* 0x0000036000027945 */ /* 0x000fe80003800200 */
[----:B------:R-:W-:Y:S01]  /*1e10*/  IMAD.IADD R15, R12, 0x1, -R13 ;  /* 0x000000010c0f7824 */ /* 0x000fe200078e0a0d */
[----:B------:R-:W-:-:S03]  /*1e20*/  IADD3 R12, PT, PT, R19, -0x7f, RZ ;  /* 0xffffff81130c7810 */ /* 0x000fc60007ffe0ff */
[----:B------:R-:W0:Y:S01]  /*1e30*/  MUFU.RCP R14, R15 ;  /* 0x0000000f000e7308 */ /* 0x000e220000001000 */
[----:B------:R-:W-:Y:S01]  /*1e40*/  FADD.FTZ R18, -R15, -RZ ;  /* 0x800000ff0f127221 */ /* 0x000fe20000010100 */
[C---:B------:R-:W-:Y:S01]  /*1e50*/  IMAD R3, R12.reuse, -0x800000, R3 ;  /* 0xff8000000c037824 */ /* 0x040fe200078e0203 */
[----:B------:R-:W-:-:S05]  /*1e60*/  IADD3 R12, PT, PT, R12, 0x7f, -R5 ;  /* 0x0000007f0c0c7810 */ /* 0x000fca0007ffe805 */
[----:B------:R-:W-:Y:S02]  /*1e70*/  IMAD.IADD R12, R12, 0x1, R11 ;  /* 0x000000010c0c7824 */ /* 0x000fe400078e020b */
[----:B0-----:R-:W-:-:S04]  /*1e80*/  FFMA R13, R14, R18, 1 ;  /* 0x3f8000000e0d7423 */ /* 0x001fc80000000012 */
[----:B------:R-:W-:-:S04]  /*1e90*/  FFMA R14, R14, R13, R14 ;  /* 0x0000000d0e0e7223 */ /* 0x000fc8000000000e */
[----:B------:R-:W-:-:S04]  /*1ea0*/  FFMA R13, R3, R14, RZ ;  /* 0x0000000e030d7223 */ /* 0x000fc800000000ff */
[----:B------:R-:W-:-:S04]  /*1eb0*/  FFMA R19, R18, R13, R3 ;  /* 0x0000000d12137223 */ /* 0x000fc80000000003 */
[----:B------:R-:W-:-:S04]  /*1ec0*/  FFMA R13, R14, R19, R13 ;  /* 0x000000130e0d7223 */ /* 0x000fc8000000000d */
[----:B------:R-:W-:-:S04]  /*1ed0*/  FFMA R18, R18, R13, R3 ;  /* 0x0000000d12127223 */ /* 0x000fc80000000003 */
[----:B------:R-:W-:-:S05]  /*1ee0*/  FFMA R3, R14, R18, R13 ;  /* 0x000000120e037223 */ /* 0x000fca000000000d */
[----:B------:R-:W-:-:S04]  /*1ef0*/  SHF.R.U32.HI R5, RZ, 0x17, R3 ;  /* 0x00000017ff057819 */ /* 0x000fc80000011603 */
[----:B------:R-:W-:-:S05]  /*1f00*/  LOP3.LUT R5, R5, 0xff, RZ, 0xc0, !PT ;  /* 0x000000ff05057812 */ /* 0x000fca00078ec0ff */
[----:B------:R-:W-:-:S04]  /*1f10*/  IMAD.IADD R15, R5, 0x1, R12 ;  /* 0x00000001050f7824 */ /* 0x000fc800078e020c */
[----:B------:R-:W-:-:S05]  /*1f20*/  VIADD R5, R15, 0xffffffff ;  /* 0xffffffff0f057836 */ /* 0x000fca0000000000 */
[----:B------:R-:W-:-:S13]  /*1f30*/  ISETP.GE.U32.AND P0, PT, R5, 0xfe, PT ;  /* 0x000000fe0500780c */ /* 0x000fda0003f06070 */
[----:B------:R-:W-:Y:S05]  /*1f40*/  @!P0 BRA `(.L_x_56) ;  /* 0x0000000000808947 */ /* 0x000fea0003800000 */
[----:B------:R-:W-:-:S13]  /*1f50*/  ISETP.GT.AND P0, PT, R15, 0xfe, PT ;  /* 0x000000fe0f00780c */ /* 0x000fda0003f04270 */
[----:B------:R-:W-:Y:S05]  /*1f60*/  @P0 BRA `(.L_x_57) ;  /* 0x00000000006c0947 */ /* 0x000fea0003800000 */
[----:B------:R-:W-:-:S13]  /*1f70*/  ISETP.GE.AND P0, PT, R15, 0x1, PT ;  /* 0x000000010f00780c */ /* 0x000fda0003f06270 */
[----:B------:R-:W-:Y:S05]  /*1f80*/  @P0 BRA `(.L_x_58) ;  /* 0x0000000000740947 */ /* 0x000fea0003800000 */
[----:B------:R-:W-:Y:S02]  /*1f90*/  ISETP.GE.AND P0, PT, R15, -0x18, PT ;  /* 0xffffffe80f00780c */ /* 0x000fe40003f06270 */
[----:B------:R-:W-:-:S11]  /*1fa0*/  LOP3.LUT R3, R3, 0x80000000, RZ, 0xc0, !PT ;  /* 0x8000000003037812 */ /* 0x000fd600078ec0ff */
[----:B------:R-:W-:Y:S05]  /*1fb0*/  @!P0 BRA `(.L_x_58) ;  /* 0x0000000000688947 */ /* 0x000fea0003800000 */
[CCC-:B------:R-:W-:Y:S01]  /*1fc0*/  FFMA.RZ R5, R14.reuse, R18.reuse, R13.reuse ;  /* 0x000000120e057223 */ /* 0x1c0fe2000000c00d */
[C---:B------:R-:W-:Y:S01]  /*1fd0*/  VIADD R12, R15.reuse, 0x20 ;  /* 0x000000200f0c7836 */ /* 0x040fe20000000000 */
[C---:B------:R-:W-:Y:S02]  /*1fe0*/  ISETP.NE.AND P3, PT, R15.reuse, RZ, PT ;  /* 0x000000ff0f00720c */ /* 0x040fe40003f65270 */
[----:B------:R-:W-:Y:S02]  /*1ff0*/  ISETP.NE.AND P1, PT, R15, RZ, PT ;  /* 0x000000ff0f00720c */ /* 0x000fe40003f25270 */
[----:B------:R-:W-:Y:S01]  /*2000*/  LOP3.LUT R11, R5, 0x7fffff, RZ, 0xc0, !PT ;  /* 0x007fffff050b7812 */ /* 0x000fe200078ec0ff */
[CCC-:B------:R-:W-:Y:S01]  /*2010*/  FFMA.RP R5, R14.reuse, R18.reuse, R13.reuse ;  /* 0x000000120e057223 */ /* 0x1c0fe2000000800d */
[----:B------:R-:W-:Y:S01]  /*2020*/  FFMA.RM R14, R14, R18, R13 ;  /* 0x000000120e0e7223 */ /* 0x000fe2000000400d */
[----:B------:R-:W-:Y:S02]  /*2030*/  IADD3 R13, PT, PT, -R15, RZ, RZ ;  /* 0x000000ff0f0d7210 */ /* 0x000fe40007ffe1ff */
[----:B------:R-:W-:-:S02]  /*2040*/  LOP3.LUT R11, R11, 0x800000, RZ, 0xfc, !PT ;  /* 0x008000000b0b7812 */ /* 0x000fc400078efcff */
[----:B------:R-:W-:Y:S02]  /*2050*/  FSETP.NEU.FTZ.AND P0, PT, R5, R14, PT ;  /* 0x0000000e0500720b */ /* 0x000fe40003f1d000 */
[----:B------:R-:W-:Y:S02]  /*2060*/  SHF.L.U32 R12, R11, R12, RZ ;  /* 0x0000000c0b0c7219 */ /* 0x000fe400000006ff */
[----:B------:R-:W-:Y:S02]  /*2070*/  SEL R14, R13, RZ, P3 ;  /* 0x000000ff0d0e7207 */ /* 0x000fe40001800000 */
[----:B------:R-:W-:Y:S02]  /*2080*/  ISETP.NE.AND P1, PT, R12, RZ, P1 ;  /* 0x000000ff0c00720c */ /* 0x000fe40000f25270 */
[----:B------:R-:W-:Y:S02]  /*2090*/  SHF.R.U32.HI R14, RZ, R14, R11 ;  /* 0x0000000eff0e7219 */ /* 0x000fe4000001160b */
[----:B------:R-:W-:-:S02]  /*20a0*/  PLOP3.LUT P0, PT, P0, P1, PT, 0xf8, 0x8f ;  /* 0x00000000008f781c */ /* 0x000fc40000703f70 */
[----:B------:R-:W-:Y:S02]  /*20b0*/  SHF.R.U32.HI R12, RZ, 0x1, R14 ;  /* 0x00000001ff0c7819 */ /* 0x000fe4000001160e */
[----:B------:R-:W-:-:S04]  /*20c0*/  SEL R5, RZ, 0x1, !P0 ;  /* 0x00000001ff057807 */ /* 0x000fc80004000000 */
[----:B------:R-:W-:-:S04]  /*20d0*/  LOP3.LUT R5, R5, 0x1, R12, 0xf8, !PT ;  /* 0x0000000105057812 */ /* 0x000fc800078ef80c */
[----:B------:R-:W-:-:S05]  /*20e0*/  LOP3.LUT R5, R5, R14, RZ, 0xc0, !PT ;  /* 0x0000000e05057212 */ /* 0x000fca00078ec0ff */
[----:B------:R-:W-:-:S05]  /*20f0*/  IMAD.IADD R12, R12, 0x1, R5 ;  /* 0x000000010c0c7824 */ /* 0x000fca00078e0205 */
[----:B------:R-:W-:Y:S01]  /*2100*/  LOP3.LUT R3, R12, R3, RZ, 0xfc, !PT ;  /* 0x000000030c037212 */ /* 0x000fe200078efcff */
[----:B------:R-:W-:Y:S06]  /*2110*/  BRA `(.L_x_58) ;  /* 0x0000000000107947 */ /* 0x000fec0003800000 */
.L_x_57:
[----:B------:R-:W-:-:S04]  /*2120*/  LOP3.LUT R3, R3, 0x80000000, RZ, 0xc0, !PT ;  /* 0x8000000003037812 */ /* 0x000fc800078ec0ff */
[----:B------:R-:W-:Y:S01]  /*2130*/  LOP3.LUT R3, R3, 0x7f800000, RZ, 0xfc, !PT ;  /* 0x7f80000003037812 */ /* 0x000fe200078efcff */
[----:B------:R-:W-:Y:S06]  /*2140*/  BRA `(.L_x_58) ;  /* 0x0000000000047947 */ /* 0x000fec0003800000 */
.L_x_56:
[----:B------:R-:W-:-:S07]  /*2150*/  IMAD R3, R12, 0x800000, R3 ;  /* 0x008000000c037824 */ /* 0x000fce00078e0203 */
.L_x_58:
[----:B------:R-:W-:Y:S05]  /*2160*/  BSYNC.RECONVERGENT B2 ;  /* 0x0000000000027941 */ /* 0x000fea0003800200 */
.L_x_55:
[----:B------:R-:W-:Y:S05]  /*2170*/  BRA `(.L_x_59) ;  /* 0x0000000000207947 */ /* 0x000fea0003800000 */
.L_x_54:
[----:B------:R-:W-:-:S04]  /*2180*/  LOP3.LUT R3, R12, 0x80000000, R3, 0x48, !PT ;  /* 0x800000000c037812 */ /* 0x000fc800078e4803 */
[----:B------:R-:W-:Y:S01]  /*2190*/  LOP3.LUT R3, R3, 0x7f800000, RZ, 0xfc, !PT ;  /* 0x7f80000003037812 */ /* 0x000fe200078efcff */
[----:B------:R-:W-:Y:S06]  /*21a0*/  BRA `(.L_x_59) ;  /* 0x0000000000147947 */ /* 0x000fec0003800000 */
.L_x_53:
[----:B------:R-:W-:Y:S01]  /*21b0*/  LOP3.LUT R3, R12, 0x80000000, R3, 0x48, !PT ;  /* 0x800000000c037812 */ /* 0x000fe200078e4803 */
[----:B------:R-:W-:Y:S06]  /*21c0*/  BRA `(.L_x_59) ;  /* 0x00000000000c7947 */ /* 0x000fec0003800000 */
.L_x_52:
[----:B------:R-:W0:Y:S01]  /*21d0*/  MUFU.RSQ R3, -QNAN ;  /* 0xffc0000000037908 */ /* 0x000e220000001400 */
[----:B------:R-:W-:Y:S05]  /*21e0*/  BRA `(.L_x_59) ;  /* 0x0000000000047947 */ /* 0x000fea0003800000 */
.L_x_51:
[----:B------:R-:W-:-:S07]  /*21f0*/  FADD.FTZ R3, R3, R4 ;  /* 0x0000000403037221 */ /* 0x000fce0000010000 */
.L_x_59:
[----:B------:R-:W-:Y:S05]  /*2200*/  BSYNC.RECONVERGENT B1 ;  /* 0x0000000000017941 */ /* 0x000fea0003800200 */
.L_x_49:
[----:B------:R-:W-:-:S04]  /*2210*/  IMAD.MOV.U32 R11, RZ, RZ, 0x0 ;  /* 0x00000000ff0b7424 */ /* 0x000fc800078e00ff */
[----:B0-----:R-:W-:Y:S05]  /*2220*/  RET.REL.NODEC R10 `(_Z8choleskyP6float2iiS0_) ;  /* 0xffffffdc0a747950 */ /* 0x001fea0003c3ffff */
.L_x_60:
        /* <DEDUP_REMOVED lines=13> */
.L_x_71:


//--------------------- .text._Z19complex_matrix_multPK6float2S1_PS_iii --------------------------
	.section	.text._Z19complex_matrix_multPK6float2S1_PS_iii,"ax",@progbits
	.align	128
        .global         _Z19complex_matrix_multPK6float2S1_PS_iii
        .type           _Z19complex_matrix_multPK6float2S1_PS_iii,@function
        .size           _Z19complex_matrix_multPK6float2S1_PS_iii,(.L_x_77 - _Z19complex_matrix_multPK6float2S1_PS_iii)
        .other          _Z19complex_matrix_multPK6float2S1_PS_iii,@"STO_CUDA_ENTRY STV_DEFAULT"
_Z19complex_matrix_multPK6float2S1_PS_iii:
.text._Z19complex_matrix_multPK6float2S1_PS_iii:
[----:B------:R-:W-:Y:S01]  /*0000*/  LDC R1, c[0x0][0x37c] ;  /* 0x0000df00ff017b82 */ /* 0x000fe20000000800 */
[----:B------:R-:W0:Y:S01]  /*0010*/  S2R R3, SR_TID.Y ;  /* 0x0000000000037919 */ /* 0x000e220000002200 */
[----:B------:R-:W1:Y:S06]  /*0020*/  LDCU UR4, c[0x0][0x360] ;  /* 0x00006c00ff0477ac */ /* 0x000e6c0008000800 */
[----:B------:R-:W2:Y:S01]  /*0030*/  LDC R0, c[0x0][0x398] ;  /* 0x0000e600ff007b82 */ /* 0x000ea20000000800 */
[----:B------:R-:W0:Y:S01]  /*0040*/  S2R R4, SR_CTAID.Y ;  /* 0x0000000000047919 */ /* 0x000e220000002600 */
[----:B------:R-:W0:Y:S01]  /*0050*/  LDCU UR5, c[0x0][0x364] ;  /* 0x00006c80ff0577ac */ /* 0x000e220008000800 */
[----:B------:R-:W1:Y:S01]  /*0060*/  S2R R5, SR_TID.X ;  /* 0x0000000000057919 */ /* 0x000e620000002100 */
[----:B------:R-:W3:Y:S01]  /*0070*/  LDCU UR6, c[0x0][0x3a0] ;  /* 0x00007400ff0677ac */ /* 0x000ee20008000800 */
[----:B------:R-:W1:Y:S01]  /*0080*/  S2R R2, SR_CTAID.X ;  /* 0x0000000000027919 */ /* 0x000e620000002500 */
[----:B0-----:R-:W-:-:S05]  /*0090*/  IMAD R3, R4, UR5, R3 ;  /* 0x0000000504037c24 */ /* 0x001fca000f8e0203 */
[----:B---3--:R-:W-:Y:S01]  /*00a0*/  ISETP.GE.AND P0, PT, R3, UR6, PT ;  /* 0x0000000603007c0c */ /* 0x008fe2000bf06270 */
[----:B-1----:R-:W-:-:S05]  /*00b0*/  IMAD R5, R2, UR4, R5 ;  /* 0x0000000402057c24 */ /* 0x002fca000f8e0205 */
[----:B--2---:R-:W-:-:S13]  /*00c0*/  ISETP.GE.OR P0, PT, R5, R0, P0 ;  /* 0x000000000500720c */ /* 0x004fda0000706670 */
[----:B------:R-:W-:Y:S05]  /*00d0*/  @P0 EXIT ;  /* 0x000000000000094d */ /* 0x000fea0003800000 */
[----:B------:R-:W0:Y:S01]  /*00e0*/  LDCU UR5, c[0x0][0x39c] ;  /* 0x00007380ff0577ac */ /* 0x000e220008000800 */
[----:B------:R-:W-:Y:S01]  /*00f0*/  CS2R R8, SRZ ;  /* 0x0000000000087805 */ /* 0x000fe2000001ff00 */
[----:B------:R-:W1:Y:S01]  /*0100*/  LDCU.64 UR8, c[0x0][0x358] ;  /* 0x00006b00ff0877ac */ /* 0x000e620008000a00 */
[----:B0-----:R-:W-:-:S09]  /*0110*/  UISETP.GE.AND UP0, UPT, UR5, 0x1, UPT ;  /* 0x000000010500788c */ /* 0x001fd2000bf06270 */
[----:B-1----:R-:W-:Y:S05]  /*0120*/  BRA.U !UP0, `(.L_x_61) ;  /* 0x0000000d080c7547 */ /* 0x002fea000b800000 */
[----:B------:R-:W-:Y:S02]  /*0130*/  UISETP.GE.U32.AND UP1, UPT, UR5, 0x8, UPT ;  /* 0x000000080500788c */ /* 0x000fe4000bf26070 */
[----:B------:R-:W-:Y:S01]  /*0140*/  IMAD R2, R3, UR5, RZ ;  /* 0x0000000503027c24 */ /* 0x000fe2000f8e02ff */
[----:B------:R-:W-:Y:S01]  /*0150*/  ULOP3.LUT UR6, UR5, 0x7, URZ, 0xc0, !UPT ;  /* 0x0000000705067892 */ /* 0x000fe2000f8ec0ff */
[----:B------:R-:W-:Y:S01]  /*0160*/  CS2R R8, SRZ ;  /* 0x0000000000087805 */ /* 0x000fe2000001ff00 */
[----:B------:R-:W-:Y:S02]  /*0170*/  UMOV UR4, URZ ;  /* 0x000000ff00047c82 */ /* 0x000fe40008000000 */
[----:B------:R-:W-:Y:S02]  /*0180*/  UISETP.NE.AND UP0, UPT, UR6, URZ, UPT ;  /* 0x000000ff0600728c */ /* 0x000fe4000bf05270 */
[----:B------:R-:W-:Y:S09]  /*0190*/  BRA.U !UP1, `(.L_x_62) ;  /* 0x00000005095c7547 */ /* 0x000ff2000b800000 */
[----:B------:R-:W0:Y:S01]  /*01a0*/  LDC.64 R6, c[0x0][0x388] ;  /* 0x0000e200ff067b82 */ /* 0x000e220000000a00 */
[----:B------:R-:W-:Y:S01]  /*01b0*/  HFMA2 R9, -RZ, RZ, 0, 0 ;  /* 0x00000000ff097431 */ /* 0x000fe200000001ff */
[----:B------:R-:W-:-:S04]  /*01c0*/  ULOP3.LUT UR4, UR5, 0x7ffffff8, URZ, 0xc0, !UPT ;  /* 0x7ffffff805047892 */ /* 0x000fc8000f8ec0ff */
[----:B------:R-:W-:Y:S02]  /*01d0*/  UIADD3 UR7, UPT, UPT, -UR4, URZ, URZ ;  /* 0x000000ff04077290 */ /* 0x000fe4000fffe1ff */
[----:B------:R-:W1:Y:S01]  /*01e0*/  LDC.64 R12, c[0x0][0x380] ;  /* 0x0000e000ff0c7b82 */ /* 0x000e620000000a00 */
[----:B0-----:R-:W-:-:S03]  /*01f0*/  IMAD.WIDE.U32 R6, R2, 0x8, R6 ;  /* 0x0000000802067825 */ /* 0x001fc600078e0006 */
[----:B------:R-:W-:-:S04]  /*0200*/  IADD3 R10, P0, PT, R6, 0x20, RZ ;  /* 0x00000020060a7810 */ /* 0x000fc80007f1e0ff */
[----:B------:R-:W-:Y:S02]  /*0210*/  IADD3.X R11, PT, PT, RZ, R7, RZ, P0, !PT ;  /* 0x00000007ff0b7210 */ /* 0x000fe400007fe4ff */
[----:B-1----:R-:W-:-:S07]  /*0220*/  MOV R7, R5 ;  /* 0x0000000500077202 */ /* 0x002fce0000000f00 */
.L_x_63:
[----:B------:R-:W-:Y:S01]  /*0230*/  IMAD.WIDE R28, R7, 0x8, R12 ;  /* 0x00000008071c7825 */ /* 0x000fe200078e020c */
[----:B------:R-:W2:Y:S04]  /*0240*/  LDG.E.64 R24, desc[UR8][R10.64+-0x20] ;  /* 0xffffe0080a187981 */ /* 0x000ea8000c1e1b00 */
[----:B------:R-:W2:Y:S01]  /*0250*/  LDG.E.64 R22, desc[UR8][R28.64] ;  /* 0x000000081c167981 */ /* 0x000ea2000c1e1b00 */
[----:B------:R-:W-:-:S03]  /*0260*/  IMAD.WIDE R26, R0, 0x8, R28 ;  /* 0x00000008001a7825 */ /* 0x000fc600078e021c */
[----:B------:R-:W3:Y:S04]  /*0270*/  LDG.E.64 R20, desc[UR8][R10.64+-0x18] ;  /* 0xffffe8080a147981 */ /* 0x000ee8000c1e1b00 */
[----:B------:R0:W3:Y:S04]  /*0280*/  LDG.E.64 R18, desc[UR8][R26.64] ;  /* 0x000000081a127981 */ /* 0x0000e8000c1e1b00 */
[----:B------:R-:W4:Y:S01]  /*0290*/  LDG.E.64 R14, desc[UR8][R10.64+-0x10] ;  /* 0xfffff0080a0e7981 */ /* 0x000f22000c1e1b00 */
[----:B0-----:R-:W-:-:S05]  /*02a0*/  IMAD.WIDE R26, R0, 0x8, R26 ;  /* 0x00000008001a7825 */ /* 0x001fca00078e021a */
[----:B------:R-:W4:Y:S01]  /*02b0*/  LDG.E.64 R16, desc[UR8][R26.64] ;  /* 0x000000081a107981 */ /* 0x000f22000c1e1b00 */
[----:B------:R-:W-:-:S04]  /*02c0*/  IMAD.WIDE R28, R0, 0x8, R26 ;  /* 0x00000008001c7825 */ /* 0x000fc800078e021a */
[-C--:B--2---:R-:W-:Y:S01]  /*02d0*/  FMUL R4, R23, R25.reuse ;  /* 0x0000001917047220 */ /* 0x084fe20000400000 */
[----:B------:R-:W-:-:S03]  /*02e0*/  FMUL R6, R22, R25 ;  /* 0x0000001916067220 */ /* 0x000fc60000400000 */
[-C--:B------:R-:W-:Y:S01]  /*02f0*/  FFMA R25, R22, R24.reuse, -R4 ;  /* 0x0000001816197223 */ /* 0x080fe20000000804 */
[----:B------:R-:W-:Y:S01]  /*0300*/  FFMA R6, R23, R24, R6 ;  /* 0x0000001817067223 */ /* 0x000fe20000000006 */
[-C--:B---3--:R-:W-:Y:S01]  /*0310*/  FMUL R23, R19, R21.reuse ;  /* 0x0000001513177220 */ /* 0x088fe20000400000 */
[----:B------:R-:W-:Y:S01]  /*0320*/  FMUL R22, R18, R21 ;  /* 0x0000001512167220 */ /* 0x000fe20000400000 */
[----:B------:R-:W-:Y:S01]  /*0330*/  FADD R8, R25, R8 ;  /* 0x0000000819087221 */ /* 0x000fe20000000000 */
[----:B------:R-:W-:-:S04]  /*0340*/  IMAD.WIDE R24, R0, 0x8, R28 ;  /* 0x0000000800187825 */ /* 0x000fc800078e021c */
[-C--:B------:R-:W-:Y:S01]  /*0350*/  FFMA R23, R18, R20.reuse, -R23 ;  /* 0x0000001412177223 */ /* 0x080fe20000000817 */
[----:B------:R-:W-:Y:S02]  /*0360*/  FFMA R22, R19, R20, R22 ;  /* 0x0000001413167223 */ /* 0x000fe40000000016 */
[----:B------:R-:W2:Y:S04]  /*0370*/  LDG.E.64 R20, desc[UR8][R10.64+-0x8] ;  /* 0xfffff8080a147981 */ /* 0x000ea8000c1e1b00 */
[----:B------:R-:W2:Y:S01]  /*0380*/  LDG.E.64 R18, desc[UR8][R28.64] ;  /* 0x000000081c127981 */ /* 0x000ea2000c1e1b00 */
[-C--:B----4-:R-:W-:Y:S01]  /*0390*/  FMUL R27, R17, R15.reuse ;  /* 0x0000000f111b7220 */ /* 0x090fe20000400000 */
[----:B------:R-:W-:-:S03]  /*03a0*/  FMUL R4, R16, R15 ;  /* 0x0000000f10047220 */ /* 0x000fc60000400000 */
[-C--:B------:R-:W-:Y:S01]  /*03b0*/  FFMA R26, R16, R14.reuse, -R27 ;  /* 0x0000000e101a7223 */ /* 0x080fe2000000081b */
[----:B------:R-:W-:Y:S02]  /*03c0*/  FFMA R4, R17, R14, R4 ;  /* 0x0000000e11047223 */ /* 0x000fe40000000004 */
[----:B------:R-:W3:Y:S04]  /*03d0*/  LDG.E.64 R14, desc[UR8][R10.64] ;  /* 0x000000080a0e7981 */ /* 0x000ee8000c1e1b00 */
[----:B------:R0:W3:Y:S01]  /*03e0*/  LDG.E.64 R16, desc[UR8][R24.64] ;  /* 0x0000000818107981 */ /* 0x0000e2000c1e1b00 */
[----:B------:R-:W-:Y:S01]  /*03f0*/  FADD R23, R8, R23 ;  /* 0x0000001708177221 */ /* 0x000fe20000000000 */
[----:B------:R-:W-:-:S03]  /*0400*/  FADD R9, R6, R9 ;  /* 0x0000000906097221 */ /* 0x000fc60000000000 */
[----:B------:R-:W-:Y:S01]  /*0410*/  FADD R6, R23, R26 ;  /* 0x0000001a17067221 */ /* 0x000fe20000000000 */
[----:B0-----:R-:W-:-:S04]  /*0420*/  IMAD.WIDE R24, R0, 0x8, R24 ;  /* 0x0000000800187825 */ /* 0x001fc800078e0218 */
[----:B------:R-:W-:Y:S01]  /*0430*/  FADD R9, R9, R22 ;  /* 0x0000001609097221 */ /* 0x000fe20000000000 */
[----:B------:R-:W-:-:S04]  /*0440*/  IMAD.WIDE R28, R0, 0x8, R24 ;  /* 0x00000008001c7825 */ /* 0x000fc800078e0218 */
[-C--:B--2---:R-:W-:Y:S01]  /*0450*/  FMUL R27, R19, R21.reuse ;  /* 0x00000015131b7220 */ /* 0x084fe20000400000 */
[----:B------:R-:W-:-:S03]  /*0460*/  FMUL R8, R18, R21 ;  /* 0x0000001512087220 */ /* 0x000fc60000400000 */
[-C--:B------:R-:W-:Y:S01]  /*0470*/  FFMA R23, R18, R20.reuse, -R27 ;  /* 0x0000001412177223 */ /* 0x080fe2000000081b */
[----:B------:R-:W-:Y:S02]  /*0480*/  FFMA R8, R19, R20, R8 ;  /* 0x0000001413087223 */ /* 0x000fe40000000008 */
[----:B------:R-:W2:Y:S04]  /*0490*/  LDG.E.64 R20, desc[UR8][R24.64] ;  /* 0x0000000818147981 */ /* 0x000ea8000c1e1b00 */
[----:B------:R-:W2:Y:S01]  /*04a0*/  LDG.E.64 R18, desc[UR8][R10.64+0x8] ;  /* 0x000008080a127981 */ /* 0x000ea2000c1e1b00 */
[CC--:B---3--:R-:W-:Y:S01]  /*04b0*/  FMUL R27, R17.reuse, R15.reuse ;  /* 0x0000000f111b7220 */ /* 0x0c8fe20000400000 */
[----:B------:R-:W-:Y:S01]  /*04c0*/  FMUL R22, R16, R15 ;  /* 0x0000000f10167220 */ /* 0x000fe20000400000 */
[----:B------:R-:W-:Y:S01]  /*04d0*/  FADD R6, R6, R23 ;  /* 0x0000001706067221 */ /* 0x000fe20000000000 */
[----:B------:R-:W3:Y:S01]  /*04e0*/  LDG.E.64 R24, desc[UR8][R10.64+0x18] ;  /* 0x000018080a187981 */ /* 0x000ee2000c1e1b00 */
[-C--:B------:R-:W-:Y:S01]  /*04f0*/  FFMA R26, R16, R14.reuse, -R27 ;  /* 0x0000000e101a7223 */ /* 0x080fe2000000081b */
[----:B------:R-:W-:-:S02]  /*0500*/  FFMA R27, R17, R14, R22 ;  /* 0x0000000e111b7223 */ /* 0x000fc40000000016 */
[----:B------:R0:W4:Y:S04]  /*0510*/  LDG.E.64 R16, desc[UR8][R28.64] ;  /* 0x000000081c107981 */ /* 0x000128000c1e1b00 */
[----:B------:R1:W4:Y:S01]  /*0520*/  LDG.E.64 R14, desc[UR8][R10.64+0x10] ;  /* 0x000010080a0e7981 */ /* 0x000322000c1e1b00 */
[----:B0-----:R-:W-:-:S05]  /*0530*/  IMAD.WIDE R28, R0, 0x8, R28 ;  /* 0x00000008001c7825 */ /* 0x001fca00078e021c */
[----:B------:R-:W3:Y:S01]  /*0540*/  LDG.E.64 R22, desc[UR8][R28.64] ;  /* 0x000000081c167981 */ /* 0x000ee2000c1e1b00 */
[----:B------:R-:W-:Y:S01]  /*0550*/  FADD R9, R9, R4 ;  /* 0x0000000409097221 */ /* 0x000fe20000000000 */
[----:B------:R-:W-:-:S03]  /*0560*/  UIADD3 UR7, UPT, UPT, UR7, 0x8, URZ ;  /* 0x0000000807077890 */ /* 0x000fc6000fffe0ff */
[----:B------:R-:W-:Y:S01]  /*0570*/  FADD R8, R9, R8 ;  /* 0x0000000809087221 */ /* 0x000fe20000000000 */
[----:B------:R-:W-:Y:S01]  /*0580*/  FADD R26, R6, R26 ;  /* 0x0000001a061a7221 */ /* 0x000fe20000000000 */
[----:B------:R-:W-:Y:S02]  /*0590*/  UISETP.NE.AND UP1, UPT, UR7, URZ, UPT ;  /* 0x000000ff0700728c */ /* 0x000fe4000bf25270 */
[----:B------:R-:W-:Y:S01]  /*05a0*/  FADD R27, R8, R27 ;  /* 0x0000001b081b7221 */ /* 0x000fe20000000000 */
[----:B-1----:R-:W-:Y:S02]  /*05b0*/  IADD3 R10, P0, PT, R10, 0x40, RZ ;  /* 0x000000400a0a7810 */ /* 0x002fe40007f1e0ff */
[----:B------:R-:W-:Y:S02]  /*05c0*/  LEA R7, R0, R7, 0x3 ;  /* 0x0000000700077211 */ /* 0x000fe400078e18ff */
[----:B------:R-:W-:Y:S01]  /*05d0*/  IADD3.X R11, PT, PT, RZ, R11, RZ, P0, !PT ;  /* 0x0000000bff0b7210 */ /* 0x000fe200007fe4ff */
[-C--:B--2---:R-:W-:Y:S01]  /*05e0*/  FMUL R9, R21, R19.reuse ;  /* 0x0000001315097220 */ /* 0x084fe20000400000 */
[----:B------:R-:W-:-:S03]  /*05f0*/  FMUL R4, R20, R19 ;  /* 0x0000001314047220 */ /* 0x000fc60000400000 */
[-C--:B------:R-:W-:Y:S01]  /*0600*/  FFMA R9, R20, R18.reuse, -R9 ;  /* 0x0000001214097223 */ /* 0x080fe20000000809 */
[----:B------:R-:W-:-:S03]  /*0610*/  FFMA R4, R21, R18, R4 ;  /* 0x0000001215047223 */ /* 0x000fc60000000004 */
[----:B------:R-:W-:Y:S01]  /*0620*/  FADD R9, R26, R9 ;  /* 0x000000091a097221 */ /* 0x000fe20000000000 */
[----:B------:R-:W-:Y:S01]  /*0630*/  FADD R4, R27, R4 ;  /* 0x000000041b047221 */ /* 0x000fe20000000000 */
[-C--:B----4-:R-:W-:Y:S01]  /*0640*/  FMUL R19, R17, R15.reuse ;  /* 0x0000000f11137220 */ /* 0x090fe20000400000 */
[----:B------:R-:W-:-:S03]  /*0650*/  FMUL R6, R16, R15 ;  /* 0x0000000f10067220 */ /* 0x000fc60000400000 */
[-C--:B------:R-:W-:Y:S01]  /*0660*/  FFMA R16, R16, R14.reuse, -R19 ;  /* 0x0000000e10107223 */ /* 0x080fe20000000813 */
[----:B------:R-:W-:Y:S01]  /*0670*/  FFMA R17, R17, R14, R6 ;  /* 0x0000000e11117223 */ /* 0x000fe20000000006 */
[-C--:B---3--:R-:W-:Y:S01]  /*0680*/  FMUL R15, R23, R25.reuse ;  /* 0x00000019170f7220 */ /* 0x088fe20000400000 */
[----:B------:R-:W-:Y:S01]  /*0690*/  FMUL R6, R22, R25 ;  /* 0x0000001916067220 */ /* 0x000fe20000400000 */
[----:B------:R-:W-:Y:S01]  /*06a0*/  FADD R9, R9, R16 ;  /* 0x0000001009097221 */ /* 0x000fe20000000000 */
[----:B------:R-:W-:Y:S01]  /*06b0*/  FADD R4, R4, R17 ;  /* 0x0000001104047221 */ /* 0x000fe20000000000 */
[-C--:B------:R-:W-:Y:S01]  /*06c0*/  FFMA R8, R22, R24.reuse, -R15 ;  /* 0x0000001816087223 */ /* 0x080fe2000000080f */
[----:B------:R-:W-:-:S03]  /*06d0*/  FFMA R23, R23, R24, R6 ;  /* 0x0000001817177223 */ /* 0x000fc60000000006 */
[----:B------:R-:W-:Y:S01]  /*06e0*/  FADD R8, R9, R8 ;  /* 0x0000000809087221 */ /* 0x000fe20000000000 */
[----:B------:R-:W-:Y:S01]  /*06f0*/  FADD R9, R4, R23 ;  /* 0x0000001704097221 */ /* 0x000fe20000000000 */
[----:B------:R-:W-:Y:S06]  /*0700*/  BRA.U UP1, `(.L_x_63) ;  /* 0xfffffff901c87547 */ /* 0x000fec000b83ffff */
.L_x_62:
[----:B------:R-:W-:Y:S05]  /*0710*/  BRA.U !UP0, `(.L_x_61) ;  /* 0x0000000508907547 */ /* 0x000fea000b800000 */
[----:B------:R-:W-:Y:S02]  /*0720*/  UISETP.GE.U32.AND UP0, UPT, UR6, 0x4, UPT ;  /* 0x000000040600788c */ /* 0x000fe4000bf06070 */
[----:B------:R-:W-:-:S04]  /*0730*/  ULOP3.LUT UR7, UR5, 0x3, URZ, 0xc0, !UPT ;  /* 0x0000000305077892 */ /* 0x000fc8000f8ec0ff */
[----:B------:R-:W-:-:S03]  /*0740*/  UISETP.NE.AND UP1, UPT, UR7, URZ, UPT ;  /* 0x000000ff0700728c */ /* 0x000fc6000bf25270 */
[----:B------:R-:W-:Y:S08]  /*0750*/  BRA.U !UP0, `(.L_x_64) ;  /* 0x0000000108bc7547 */ /* 0x000ff0000b800000 */
[----:B------:R-:W0:Y:S01]  /*0760*/  LDC.64 R6, c[0x0][0x380] ;  /* 0x0000e000ff067b82 */ /* 0x000e220000000a00 */
[----:B------:R-:W1:Y:S01]  /*0770*/  LDCU.64 UR10, c[0x0][0x388] ;  /* 0x00007100ff0a77ac */ /* 0x000e620008000a00 */
[----:B------:R-:W-:Y:S01]  /*0780*/  IMAD R11, R0, UR4, R5 ;  /* 0x00000004000b7c24 */ /* 0x000fe2000f8e0205 */
[C---:B------:R-:W-:Y:S02]  /*0790*/  IADD3 R15, PT, PT, R2.reuse, UR4, RZ ;  /* 0x00000004020f7c10 */ /* 0x040fe4000fffe0ff */
[----:B------:R-:W-:-:S03]  /*07a0*/  IADD3 R4, P0, PT, R2, UR4, RZ ;  /* 0x0000000402047c10 */ /* 0x000fc6000ff1e0ff */
[----:B------:R-:W2:Y:S01]  /*07b0*/  LDC.64 R12, c[0x0][0x388] ;  /* 0x0000e200ff0c7b82 */ /* 0x000ea20000000a00 */
[----:B0-----:R-:W-:Y:S01]  /*07c0*/  IMAD.WIDE R6, R11, 0x8, R6 ;  /* 0x000000080b067825 */ /* 0x001fe200078e0206 */
[----:B------:R-:W-:Y:S02]  /*07d0*/  IADD3.X R11, PT, PT, RZ, RZ, RZ, P0, !PT ;  /* 0x000000ffff0b7210 */ /* 0x000fe400007fe4ff */
[----:B-1----:R-:W-:-:S04]  /*07e0*/  LEA R10, P0, R4, UR10, 0x3 ;  /* 0x0000000a040a7c11 */ /* 0x002fc8000f8018ff */
[----:B------:R-:W-:Y:S01]  /*07f0*/  LEA.HI.X R11, R4, UR11, R11, 0x3, P0 ;  /* 0x0000000b040b7c11 */ /* 0x000fe200080f1c0b */
[----:B--2---:R-:W-:-:S04]  /*0800*/  IMAD.WIDE.U32 R12, R15, 0x8, R12 ;  /* 0x000000080f0c7825 */ /* 0x004fc800078e000c */
[C---:B------:R-:W-:Y:S01]  /*0810*/  IMAD.WIDE R14, R0.reuse, 0x8, R6 ;  /* 0x00000008000e7825 */ /* 0x040fe200078e0206 */
[----:B------:R-:W2:Y:S04]  /*0820*/  LDG.E.64 R16, desc[UR8][R10.64+0x8] ;  /* 0x000008080a107981 */ /* 0x000ea8000c1e1b00 */
[----:B------:R-:W3:Y:S01]  /*0830*/  LDG.E.64 R6, desc[UR8][R6.64] ;  /* 0x0000000806067981 */ /* 0x000ee2000c1e1b00 */
[----:B------:R-:W-:-:S03]  /*0840*/  IMAD.WIDE R26, R0, 0x8, R14 ;  /* 0x00000008001a7825 */ /* 0x000fc600078e020e */
[----:B------:R-:W3:Y:S04]  /*0850*/  LDG.E.64 R12, desc[UR8][R12.64] ;  /* 0x000000080c0c7981 */ /* 0x000ee8000c1e1b00 */
[----:B------:R-:W2:Y:S01]  /*0860*/  LDG.E.64 R14, desc[UR8][R14.64] ;  /* 0x000000080e0e7981 */ /* 0x000ea2000c1e1b00 */
[----:B------:R-:W-:-:S03]  /*0870*/  IMAD.WIDE R24, R0, 0x8, R26 ;  /* 0x0000000800187825 */ /* 0x000fc600078e021a */
[----:B------:R-:W4:Y:S04]  /*0880*/  LDG.E.64 R18, desc[UR8][R10.64+0x10] ;  /* 0x000010080a127981 */ /* 0x000f28000c1e1b00 */
[----:B------:R-:W4:Y:S04]  /*0890*/  LDG.E.64 R20, desc[UR8][R26.64] ;  /* 0x000000081a147981 */ /* 0x000f28000c1e1b00 */
[----:B------:R-:W5:Y:S04]  /*08a0*/  LDG.E.64 R22, desc[UR8][R10.64+0x18] ;  /* 0x000018080a167981 */ /* 0x000f68000c1e1b00 */
[----:B------:R-:W5:Y:S01]  /*08b0*/  LDG.E.64 R24, desc[UR8][R24.64] ;  /* 0x0000000818187981 */ /* 0x000f62000c1e1b00 */
[----:B------:R-:W-:Y:S01]  /*08c0*/  UIADD3 UR4, UPT, UPT, UR4, 0x4, URZ ;  /* 0x0000000404047890 */ /* 0x000fe2000fffe0ff */
[-C--:B---3--:R-:W-:Y:S01]  /*08d0*/  FMUL R29, R7, R13.reuse ;  /* 0x0000000d071d7220 */ /* 0x088fe20000400000 */
[----:B------:R-:W-:-:S03]  /*08e0*/  FMUL R4, R6, R13 ;  /* 0x0000000d06047220 */ /* 0x000fc60000400000 */
[-C--:B------:R-:W-:Y:S01]  /*08f0*/  FFMA R29, R6, R12.reuse, -R29 ;  /* 0x0000000c061d7223 */ /* 0x080fe2000000081d */
[----:B------:R-:W-:Y:S01]  /*0900*/  FFMA R4, R7, R12, R4 ;  /* 0x0000000c07047223 */ /* 0x000fe20000000004 */
[-C--:B--2---:R-:W-:Y:S01]  /*0910*/  FMUL R6, R14, R17.reuse ;  /* 0x000000110e067220 */ /* 0x084fe20000400000 */
[C---:B------:R-:W-:Y:S01]  /*0920*/  FMUL R7, R15.reuse, R17 ;  /* 0x000000110f077220 */ /* 0x040fe20000400000 */
[----:B------:R-:W-:Y:S02]  /*0930*/  FADD R29, R8, R29 ;  /* 0x0000001d081d7221 */ /* 0x000fe40000000000 */
[-C--:B------:R-:W-:Y:S01]  /*0940*/  FFMA R15, R15, R16.reuse, R6 ;  /* 0x000000100f0f7223 */ /* 0x080fe20000000006 */
[----:B------:R-:W-:Y:S01]  /*0950*/  FFMA R14, R14, R16, -R7 ;  /* 0x000000100e0e7223 */ /* 0x000fe20000000807 */
[-C--:B----4-:R-:W-:Y:S01]  /*0960*/  FMUL R6, R20, R19.reuse ;  /* 0x0000001314067220 */ /* 0x090fe20000400000 */
[----:B------:R-:W-:Y:S01]  /*0970*/  FADD R4, R9, R4 ;  /* 0x0000000409047221 */ /* 0x000fe20000000000 */
[----:B------:R-:W-:Y:S01]  /*0980*/  FMUL R7, R21, R19 ;  /* 0x0000001315077220 */ /* 0x000fe20000400000 */
[----:B------:R-:W-:Y:S01]  /*0990*/  FADD R14, R29, R14 ;  /* 0x0000000e1d0e7221 */ /* 0x000fe20000000000 */
[-C--:B------:R-:W-:Y:S01]  /*09a0*/  FFMA R21, R21, R18.reuse, R6 ;  /* 0x0000001215157223 */ /* 0x080fe20000000006 */
[----:B------:R-:W-:Y:S01]  /*09b0*/  FADD R4, R4, R15 ;  /* 0x0000000f04047221 */ /* 0x000fe20000000000 */
[----:B------:R-:W-:Y:S01]  /*09c0*/  FFMA R7, R20, R18, -R7 ;  /* 0x0000001214077223 */ /* 0x000fe20000000807 */
[-C--:B-----5:R-:W-:Y:S01]  /*09d0*/  FMUL R9, R25, R23.reuse ;  /* 0x0000001719097220 */ /* 0x0a0fe20000400000 */
[----:B------:R-:W-:-:S02]  /*09e0*/  FMUL R6, R24, R23 ;  /* 0x0000001718067220 */ /* 0x000fc40000400000 */
[----:B------:R-:W-:Y:S01]  /*09f0*/  FADD R7, R14, R7 ;  /* 0x000000070e077221 */ /* 0x000fe20000000000 */
[----:B------:R-:W-:Y:S01]  /*0a00*/  FADD R4, R4, R21 ;  /* 0x0000001504047221 */ /* 0x000fe20000000000 */
[-C--:B------:R-:W-:Y:S01]  /*0a10*/  FFMA R8, R24, R22.reuse, -R9 ;  /* 0x0000001618087223 */ /* 0x080fe20000000809 */
[----:B------:R-:W-:-:S03]  /*0a20*/  FFMA R9, R25, R22, R6 ;  /* 0x0000001619097223 */ /* 0x000fc60000000006 */
[----:B------:R-:W-:Y:S01]  /*0a30*/  FADD R8, R7, R8 ;  /* 0x0000000807087221 */ /* 0x000fe20000000000 */
[----:B------:R-:W-:-:S07]  /*0a40*/  FADD R9, R4, R9 ;  /* 0x0000000904097221 */ /* 0x000fce0000000000 */
.L_x_64:
[----:B------:R-:W-:Y:S05]  /*0a50*/  BRA.U !UP1, `(.L_x_61) ;  /* 0x0000000109c07547 */ /* 0x000fea000b800000 */
[----:B------:R-:W-:Y:S02]  /*0a60*/  UISETP.NE.AND UP0, UPT, UR7, 0x1, UPT ;  /* 0x000000010700788c */ /* 0x000fe4000bf05270 */
[----:B------:R-:W-:-:S04]  /*0a70*/  ULOP3.LUT UR5, UR5, 0x1, URZ, 0xc0, !UPT ;  /* 0x0000000105057892 */ /* 0x000fc8000f8ec0ff */
[----:B------:R-:W-:-:S03]  /*0a80*/  UISETP.NE.U32.AND UP1, UPT, UR5, 0x1, UPT ;  /* 0x000000010500788c */ /* 0x000fc6000bf25070 */
        /* <DEDUP_REMOVED lines=11> */
[----:B--2---:R-:W-:Y:S01]  /*0b40*/  IMAD.WIDE.U32 R10, R13, 0x8, R10 ;  /* 0x000000080d0a7825 */ /* 0x004fe200078e000a */
[----:B------:R-:W2:Y:S03]  /*0b50*/  LDG.E.64 R6, desc[UR8][R16.64] ;  /* 0x0000000810067981 */ /* 0x000ea6000c1e1b00 */
[----:B------:R-:W-:Y:S01]  /*0b60*/  IMAD.WIDE R12, R0, 0x8, R16 ;  /* 0x00000008000c7825 */ /* 0x000fe200078e0210 */
[----:B------:R-:W3:Y:S04]  /*0b70*/  LDG.E.64 R14, desc[UR8][R14.64+0x8] ;  /* 0x000008080e0e7981 */ /* 0x000ee8000c1e1b00 */
[----:B------:R-:W2:Y:S04]  /*0b80*/  LDG.E.64 R10, desc[UR8][R10.64] ;  /* 0x000000080a0a7981 */ /* 0x000ea8000c1e1b00 */
[----:B------:R-:W3:Y:S01]  /*0b90*/  LDG.E.64 R12, desc[UR8][R12.64] ;  /* 0x000000080c0c7981 */ /* 0x000ee2000c1e1b00 */
[----:B------:R-:W-:Y:S01]  /*0ba0*/  UIADD3 UR4, UPT, UPT, UR4, 0x2, URZ ;  /* 0x0000000204047890 */ /* 0x000fe2000fffe0ff */
[-C--:B--2---:R-:W-:Y:S01]  /*0bb0*/  FMUL R19, R7, R11.reuse ;  /* 0x0000000b07137220 */ /* 0x084fe20000400000 */
        /* <DEDUP_REMOVED lines=10> */
[----:B------:R-:W-:-:S07]  /*0c60*/  FADD R9, R4, R9 ;  /* 0x0000000904097221 */ /* 0x000fce0000000000 */
.L_x_65:
[----:B------:R-:W-:Y:S05]  /*0c70*/  BRA.U UP1, `(.L_x_61) ;  /* 0x0000000101387547 */ /* 0x000fea000b800000 */
[----:B------:R-:W0:Y:S01]  /*0c80*/  LDC.64 R6, c[0x0][0x380] ;  /* 0x0000e000ff067b82 */ /* 0x000e220000000a00 */
[----:B------:R-:W-:Y:S01]  /*0c90*/  IADD3 R15, PT, PT, R2, UR4, RZ ;  /* 0x00000004020f7c10 */ /* 0x000fe2000fffe0ff */
[----:B------:R-:W-:-:S06]  /*0ca0*/  IMAD R13, R0, UR4, R5 ;  /* 0x00000004000d7c24 */ /* 0x000fcc000f8e0205 */
[----:B------:R-:W1:Y:S01]  /*0cb0*/  LDC.64 R10, c[0x0][0x388] ;  /* 0x0000e200ff0a7b82 */ /* 0x000e620000000a00 */
[----:B0-----:R-:W-:-:S06]  /*0cc0*/  IMAD.WIDE R6, R13, 0x8, R6 ;  /* 0x000000080d067825 */ /* 0x001fcc00078e0206 */
[----:B------:R-:W2:Y:S01]  /*0cd0*/  LDG.E.64 R6, desc[UR8][R6.64] ;  /* 0x0000000806067981 */ /* 0x000ea2000c1e1b00 */
[----:B-1----:R-:W-:-:S06]  /*0ce0*/  IMAD.WIDE.U32 R10, R15, 0x8, R10 ;  /* 0x000000080f0a7825 */ /* 0x002fcc00078e000a */
[----:B------:R-:W2:Y:S02]  /*0cf0*/  LDG.E.64 R10, desc[UR8][R10.64] ;  /* 0x000000080a0a7981 */ /* 0x000ea4000c1e1b00 */
[-C--:B--2---:R-:W-:Y:S01]  /*0d00*/  FMUL R13, R7, R11.reuse ;  /* 0x0000000b070d7220 */ /* 0x084fe20000400000 */
[----:B------:R-:W-:-:S03]  /*0d10*/  FMUL R2, R6, R11 ;  /* 0x0000000b06027220 */ /* 0x000fc60000400000 */
[-C--:B------:R-:W-:Y:S01]  /*0d20*/  FFMA R13, R6, R10.reuse, -R13 ;  /* 0x0000000a060d7223 */ /* 0x080fe2000000080d */
[----:B------:R-:W-:-:S03]  /*0d30*/  FFMA R2, R7, R10, R2 ;  /* 0x0000000a07027223 */ /* 0x000fc60000000002 */
[----:B------:R-:W-:Y:S01]  /*0d40*/  FADD R8, R8, R13 ;  /* 0x0000000d08087221 */ /* 0x000fe20000000000 */
[----:B------:R-:W-:-:S07]  /*0d50*/  FADD R9, R9, R2 ;  /* 0x0000000209097221 */ /* 0x000fce0000000000 */
.L_x_61:
[----:B------:R-:W0:Y:S01]  /*0d60*/  LDC.64 R6, c[0x0][0x390] ;  /* 0x0000e400ff067b82 */ /* 0x000e220000000a00 */
[----:B------:R-:W-:-:S04]  /*0d70*/  IMAD R3, R3, R0, R5 ;  /* 0x0000000003037224 */ /* 0x000fc800078e0205 */
[----:B0-----:R-:W-:-:S05]  /*0d80*/  IMAD.WIDE R2, R3, 0x8, R6 ;  /* 0x0000000803027825 */ /* 0x001fca00078e0206 */
[----:B------:R-:W-:Y:S01]  /*0d90*/  STG.E.64 desc[UR8][R2.64], R8 ;  /* 0x0000000802007986 */ /* 0x000fe2000c101b08 */
[----:B------:R-:W-:Y:S05]  /*0da0*/  EXIT ;  /* 0x000000000000794d */ /* 0x000fea0003800000 */
.L_x_66:
        /* <DEDUP_REMOVED lines=13> */
.L_x_77:


//--------------------- .text._Z19hermitian_transposePK6float2PS_ii --------------------------
	.section	.text._Z19hermitian_transposePK6float2PS_ii,"ax",@progbits
	.align	128
        .global         _Z19hermitian_transposePK6float2PS_ii
        .type           _Z19hermitian_transposePK6float2PS_ii,@function
        .size           _Z19hermitian_transposePK6float2PS_ii,(.L_x_78 - _Z19hermitian_transposePK6float2PS_ii)
        .other          _Z19hermitian_transposePK6float2PS_ii,@"STO_CUDA_ENTRY STV_DEFAULT"
_Z19hermitian_transposePK6float2PS_ii:
.text._Z19hermitian_transposePK6float2PS_ii:
[----:B------:R-:W-:Y:S01]  /*0000*/  LDC R1, c[0x0][0x37c] ;  /* 0x0000df00ff017b82 */ /* 0x000fe20000000800 */
[----:B------:R-:W0:Y:S01]  /*0010*/  S2R R7, SR_TID.Y ;  /* 0x0000000000077919 */ /* 0x000e220000002200 */
[----:B------:R-:W1:Y:S01]  /*0020*/  LDCU UR4, c[0x0][0x360] ;  /* 0x00006c00ff0477ac */ /* 0x000e620008000800 */
[----:B------:R-:W0:Y:S01]  /*0030*/  S2R R2, SR_CTAID.Y ;  /* 0x0000000000027919 */ /* 0x000e220000002600 */
[----:B------:R-:W0:Y:S01]  /*0040*/  LDCU UR5, c[0x0][0x364] ;  /* 0x00006c80ff0577ac */ /* 0x000e220008000800 */
[----:B------:R-:W1:Y:S01]  /*0050*/  S2R R0, SR_TID.X ;  /* 0x0000000000007919 */ /* 0x000e620000002100 */
[----:B------:R-:W2:Y:S01]  /*0060*/  LDCU.64 UR6, c[0x0][0x390] ;  /* 0x00007200ff0677ac */ /* 0x000ea20008000a00 */
[----:B------:R-:W1:Y:S01]  /*0070*/  S2R R3, SR_CTAID.X ;  /* 0x0000000000037919 */ /* 0x000e620000002500 */
[----:B0-----:R-:W-:-:S05]  /*0080*/  IMAD R7, R2, UR5, R7 ;  /* 0x0000000502077c24 */ /* 0x001fca000f8e0207 */
[----:B--2---:R-:W-:Y:S01]  /*0090*/  ISETP.GE.AND P0, PT, R7, UR7, PT ;  /* 0x0000000707007c0c */ /* 0x004fe2000bf06270 */
[----:B-1----:R-:W-:-:S05]  /*00a0*/  IMAD R0, R3, UR4, R0 ;  /* 0x0000000403007c24 */ /* 0x002fca000f8e0200 */
[----:B------:R-:W-:-:S13]  /*00b0*/  ISETP.GE.OR P0, PT, R0, UR6, P0 ;  /* 0x0000000600007c0c */ /* 0x000fda0008706670 */
[----:B------:R-:W-:Y:S05]  /*00c0*/  @P0 EXIT ;  /* 0x000000000000094d */ /* 0x000fea0003800000 */
[----:B------:R-:W0:Y:S01]  /*00d0*/  LDC.64 R2, c[0x0][0x380] ;  /* 0x0000e000ff027b82 */ /* 0x000e220000000a00 */
[----:B------:R-:W1:Y:S01]  /*00e0*/  LDCU.64 UR4, c[0x0][0x358] ;  /* 0x00006b00ff0477ac */ /* 0x000e620008000a00 */
[----:B------:R-:W-:-:S04]  /*00f0*/  IMAD R5, R7, UR6, R0 ;  /* 0x0000000607057c24 */ /* 0x000fc8000f8e0200 */
[----:B0-----:R-:W-:Y:S02]  /*0100*/  IMAD.WIDE R2, R5, 0x8, R2 ;  /* 0x0000000805027825 */ /* 0x001fe400078e0202 */
[----:B------:R-:W0:Y:S04]  /*0110*/  LDC.64 R4, c[0x0][0x388] ;  /* 0x0000e200ff047b82 */ /* 0x000e280000000a00 */
[----:B-1----:R-:W2:Y:S01]  /*0120*/  LDG.E.64 R2, desc[UR4][R2.64] ;  /* 0x0000000402027981 */ /* 0x002ea2000c1e1b00 */
[----:B------:R-:W-:-:S04]  /*0130*/  IMAD R7, R0, UR7, R7 ;  /* 0x0000000700077c24 */ /* 0x000fc8000f8e0207 */
[----:B0-----:R-:W-:-:S04]  /*0140*/  IMAD.WIDE R4, R7, 0x8, R4 ;  /* 0x0000000807047825 */ /* 0x001fc800078e0204 */
[----:B--2---:R-:W-:-:S05]  /*0150*/  FADD R3, -R3, -RZ ;  /* 0x800000ff03037221 */ /* 0x004fca0000000100 */
[----:B------:R-:W-:Y:S01]  /*0160*/  STG.E.64 desc[UR4][R4.64], R2 ;  /* 0x0000000204007986 */ /* 0x000fe2000c101b04 */
[----:B------:R-:W-:Y:S05]  /*0170*/  EXIT ;  /* 0x000000000000794d */ /* 0x000fea0003800000 */
.L_x_67:
        /* <DEDUP_REMOVED lines=16> */
.L_x_78:


//--------------------- .nv.global.init           --------------------------
	.section	.nv.global.init,"aw",@progbits
	.align	4
.nv.global.init:
	.type		__cudart_i2opi_f,@object
	.size		__cudart_i2opi_f,($str - __cudart_i2opi_f)
__cudart_i2opi_f:
        /*0000*/ 	.byte	0x41, 0x90, 0x43, 0x3c, 0x99, 0x95, 0x62, 0xdb, 0xc0, 0xdd, 0x34, 0xf5, 0xd1, 0x57, 0x27, 0xfc
        /*0010*/ 	.byte	0x29, 0x15, 0x44, 0x4e, 0x6e, 0x83, 0xf9, 0xa2
	.type		$str,@object
	.size		$str,($str$3 - $str)
$str:
        /*0018*/ 	.byte	0x73, 0x71, 0x72, 0x74, 0x3a, 0x20, 0x25, 0x66, 0x20, 0x25, 0x66, 0x0a, 0x00
	.type		$str$3,@object
	.size		$str$3,($str$1 - $str$3)
$str$3:
        /*0025*/ 	.byte	0x50, 0x32, 0x20, 0x28, 0x25, 0x64, 0x2c, 0x25, 0x64, 0x29, 0x20, 0x25, 0x64, 0x0a, 0x00
	.type		$str$1,@object
	.size		$str$1,($str$2 - $str$1)
$str$1:
        /*0034*/ 	.byte	0x63, 0x68, 0x6f, 0x6c, 0x3a, 0x20, 0x28, 0x25, 0x64, 0x2c, 0x25, 0x64, 0x29, 0x20, 0x69, 0x64
        /*0044*/ 	.byte	0x78, 0x3a, 0x20, 0x25, 0x64, 0x20, 0x63, 0x6f, 0x6c, 0x75, 0x6d, 0x6e, 0x3a, 0x20, 0x25, 0x64
        /*0054*/ 	.byte	0x20, 0x64, 0x69, 0x61, 0x67, 0x6f, 0x6e, 0x61, 0x6c, 0x3a, 0x20, 0x25, 0x64, 0x20, 0x0a, 0x00
	.type		$str$2,@object
	.size		$str$2,(.L_2 - $str$2)
$str$2:
        /*0064*/ 	.byte	0x69, 0x6e, 0x20, 0x70, 0x61, 0x72, 0x74, 0x33, 0x3a, 0x0a, 0x28, 0x25, 0x64, 0x2c, 0x25, 0x64
        /*0074*/ 	.byte	0x29, 0x3a, 0x20, 0x55, 0x5f, 0x69, 0x64, 0x78, 0x3a, 0x20, 0x25, 0x64, 0x20, 0x20, 0x76, 0x65
        /*0084*/ 	.byte	0x63, 0x31, 0x5f, 0x69, 0x64, 0x78, 0x3a, 0x20, 0x25, 0x64, 0x20, 0x20, 0x76, 0x65, 0x63, 0x32
        /*0094*/ 	.byte	0x5f, 0x69, 0x64, 0x78, 0x3a, 0x20, 0x25, 0x64, 0x2c, 0x20, 0x41, 0x5b, 0x55, 0x5f, 0x69, 0x64
        /*00a4*/ 	.byte	0x78, 0x5d, 0x3a, 0x20, 0x25, 0x66, 0x20, 0x25, 0x66, 0x69, 0x2c, 0x20, 0x41, 0x5b, 0x76, 0x65
        /*00b4*/ 	.byte	0x63, 0x31, 0x5f, 0x69, 0x64, 0x78, 0x5d, 0x3a, 0x20, 0x25, 0x66, 0x20, 0x25, 0x66, 0x69, 0x2c
        /*00c4*/ 	.byte	0x20, 0x41, 0x5b, 0x76, 0x65, 0x63, 0x32, 0x5f, 0x69, 0x64, 0x78, 0x5d, 0x3a, 0x20, 0x25, 0x66
        /*00d4*/ 	.byte	0x20, 0x25, 0x66, 0x69, 0x0a, 0x00
.L_2:


//--------------------- .nv.shared.reserved.0     --------------------------
	.section	.nv.shared.reserved.0,"aw",@nobits
	.weak		__nv_reservedSMEM_offset_0_alias
	.size		__nv_reservedSMEM_offset_0_alias, 0, 64
	.other		__nv_reservedSMEM_offset_0_alias,@"STO_CUDA_RESERVED_SHARED STV_DEFAULT"
__nv_reservedSMEM_offset_0_alias:
	.zero		0
	.zero		64


//--------------------- .nv.constant0._Z30row_by_row_complex_matrix_multPK6float2PS_ii --------------------------
	.section	.nv.constant0._Z30row_by_row_complex_matrix_multPK6float2PS_ii,"a",@progbits
	.sectionflags	@""
	.align	4
.nv.constant0._Z30row_by_row_complex_matrix_multPK6float2PS_ii:
	.zero		920


//--------------------- .nv.constant0._Z5cInv1P6float2S0_ii --------------------------
	.section	.nv.constant0._Z5cInv1P6float2S0_ii,"a",@progbits
	.sectionflags	@""
	.align	4
.nv.constant0._Z5cInv1P6float2S0_ii:
	.zero		920


//--------------------- .nv.constant0._Z5cInv2P6float2S0_ii --------------------------
	.section	.nv.constant0._Z5cInv2P6float2S0_ii,"a",@progbits
	.sectionflags	@""
	.align	4
.nv.constant0._Z5cInv2P6float2S0_ii:
	.zero		920


//--------------------- .nv.constant0._Z14cholesky_part3P6float2ii --------------------------
	.section	.nv.constant0._Z14cholesky_part3P6float2ii,"a",@progbits
	.sectionflags	@""
	.align	4
.nv.constant0._Z14cholesky_part3P6float2ii:
	.zero		912


//--------------------- .nv.constant0._Z8choleskyP6float2iiS0_ --------------------------
	.section	.nv.constant0._Z8choleskyP6float2iiS0_,"a",@progbits
	.sectionflags	@""
	.align	4
.nv.constant0._Z8choleskyP6float2iiS0_:
	.zero		920


//--------------------- .nv.constant0._Z19complex_matrix_multPK6float2S1_PS_iii --------------------------
	.section	.nv.constant0._Z19complex_matrix_multPK6float2S1_PS_iii,"a",@progbits
	.sectionflags	@""
	.align	4
.nv.constant0._Z19complex_matrix_multPK6float2S1_PS_iii:
	.zero		932


//--------------------- .nv.constant0._Z19hermitian_transposePK6float2PS_ii --------------------------
	.section	.nv.constant0._Z19hermitian_transposePK6float2PS_ii,"a",@progbits
	.sectionflags	@""
	.align	4
.nv.constant0._Z19hermitian_transposePK6float2PS_ii:
	.zero		920


//--------------------- SYMBOLS --------------------------

	.type		.nv.reservedSmem.offset0,@object
	.size		.nv.reservedSmem.offset0,0x4
	.type		vprintf,@function
